	.target	sm_90a

	.elftype	@"ET_EXEC"


//--------------------- .note.nv.tkinfo           --------------------------
	.section	.note.nv.tkinfo,"",@"SHT_NOTE"
	.sectionflags	@"SHF_NOTE_NV_TKINFO"
	.tkinfo
        /*0018*/ 	.word	0x00000002
        /*0030*/ 	.string	""
        /*0030*/ 	.string	"ptxas"
        /*0030*/ 	.string	"Cuda compilation tools, release 13.0, V13.0.88"
        /*0030*/ 	.string	"Build cuda_13.0.r13.0/compiler.36424714_0"
        /*0030*/ 	.string	"-arch sm_90a -m 64 "



//--------------------- .note.nv.cuinfo           --------------------------
	.section	.note.nv.cuinfo,"",@"SHT_NOTE"
	.sectionflags	@"SHF_NOTE_NV_CUINFO"
        /*0018*/ 	.short	0x0002
        /*001a*/ 	.short	0x005a
        /*001c*/ 	.short	0x0082
	.zero		2


//--------------------- .nv.info                  --------------------------
	.section	.nv.info,"",@"SHT_CUDA_INFO"
	.align	4


	//----- nvinfo : EIATTR_REGCOUNT
	.align		4
        /*0000*/ 	.byte	0x04, 0x2f
        /*0002*/ 	.short	(.L_15 - .L_14)
	.align		4
.L_14:
        /*0004*/ 	.word	index@(_ZN7cutlass13device_kernelINS_4gemm6kernel13GemmUniversalIN4cute5tupleIJiiiiEEENS1_10collective13CollectiveMmaINS1_34MainloopSm90TmaGmmaWarpSpecializedILi3ENS5_IJNS4_1CILi1EEENSA_ILi4EEESB_EEENS1_35KernelTmaWarpSpecializedCooperativeEEENS5_IJNSA_ILi128EEESG_SG_EEENS_10bfloat16_tENS5_IJlSB_lEEESI_SJ_NS4_8TiledMMAINS4_8MMA_AtomIJNS4_4SM904GMMA28MMA_64x128x16_F32BF16BF16_SSILNSN_5MajorE0ELSP_0ELNSN_7ScaleInE1ELSQ_1EEEEEENS4_6LayoutINS5_IJNSA_ILi2EEESB_SB_EEENS5_IJSB_NSA_ILi0EEESW_EEEEENS5_IJNS4_10UnderscoreESZ_SZ_EEEEENS4_23SM90_TMA_LOAD_MULTICASTENS4_14ComposedLayoutINS4_7SwizzleILi3ELi4ELi3EEENS4_18smem_ptr_flag_bitsILi16EEENST_INS5_IJNSA_ILi8EEENSA_ILi64EEEEEENS5_IJS19_SB_EEEEEEEvNS4_8identityENS4_13SM90_TMA_LOADES1D_vS1E_EENS_8epilogue10collective6detail29Sm90TmaWarpSpecializedAdapterINS1I_15DefaultEpilogueISI_SJ_SJ_NS1H_6thread17LinearCombinationISI_Li1EffLNS1M_9ScaleType4KindE0ELNS_15FloatRoundStyleE2ESI_EENS1_15EpilogueDefaultEEEEEvvEEEEvNT_6ParamsE)
        /*0008*/ 	.word	0x000000a8


	//----- nvinfo : EIATTR_FRAME_SIZE
	.align		4
.L_15:
        /*000c*/ 	.byte	0x04, 0x11
        /*000e*/ 	.short	(.L_17 - .L_16)
	.align		4
.L_16:
        /*0010*/ 	.word	index@(_ZN7cutlass13device_kernelINS_4gemm6kernel13GemmUniversalIN4cute5tupleIJiiiiEEENS1_10collective13CollectiveMmaINS1_34MainloopSm90TmaGmmaWarpSpecializedILi3ENS5_IJNS4_1CILi1EEENSA_ILi4EEESB_EEENS1_35KernelTmaWarpSpecializedCooperativeEEENS5_IJNSA_ILi128EEESG_SG_EEENS_10bfloat16_tENS5_IJlSB_lEEESI_SJ_NS4_8TiledMMAINS4_8MMA_AtomIJNS4_4SM904GMMA28MMA_64x128x16_F32BF16BF16_SSILNSN_5MajorE0ELSP_0ELNSN_7ScaleInE1ELSQ_1EEEEEENS4_6LayoutINS5_IJNSA_ILi2EEESB_SB_EEENS5_IJSB_NSA_ILi0EEESW_EEEEENS5_IJNS4_10UnderscoreESZ_SZ_EEEEENS4_23SM90_TMA_LOAD_MULTICASTENS4_14ComposedLayoutINS4_7SwizzleILi3ELi4ELi3EEENS4_18smem_ptr_flag_bitsILi16EEENST_INS5_IJNSA_ILi8EEENSA_ILi64EEEEEENS5_IJS19_SB_EEEEEEEvNS4_8identityENS4_13SM90_TMA_LOADES1D_vS1E_EENS_8epilogue10collective6detail29Sm90TmaWarpSpecializedAdapterINS1I_15DefaultEpilogueISI_SJ_SJ_NS1H_6thread17LinearCombinationISI_Li1EffLNS1M_9ScaleType4KindE0ELNS_15FloatRoundStyleE2ESI_EENS1_15EpilogueDefaultEEEEEvvEEEEvNT_6ParamsE)
        /*0014*/ 	.word	0x00000000


	//----- nvinfo : EIATTR_MIN_STACK_SIZE
	.align		4
.L_17:
        /*0018*/ 	.byte	0x04, 0x12
        /*001a*/ 	.short	(.L_19 - .L_18)
	.align		4
.L_18:
        /*001c*/ 	.word	index@(_ZN7cutlass13device_kernelINS_4gemm6kernel13GemmUniversalIN4cute5tupleIJiiiiEEENS1_10collective13CollectiveMmaINS1_34MainloopSm90TmaGmmaWarpSpecializedILi3ENS5_IJNS4_1CILi1EEENSA_ILi4EEESB_EEENS1_35KernelTmaWarpSpecializedCooperativeEEENS5_IJNSA_ILi128EEESG_SG_EEENS_10bfloat16_tENS5_IJlSB_lEEESI_SJ_NS4_8TiledMMAINS4_8MMA_AtomIJNS4_4SM904GMMA28MMA_64x128x16_F32BF16BF16_SSILNSN_5MajorE0ELSP_0ELNSN_7ScaleInE1ELSQ_1EEEEEENS4_6LayoutINS5_IJNSA_ILi2EEESB_SB_EEENS5_IJSB_NSA_ILi0EEESW_EEEEENS5_IJNS4_10UnderscoreESZ_SZ_EEEEENS4_23SM90_TMA_LOAD_MULTICASTENS4_14ComposedLayoutINS4_7SwizzleILi3ELi4ELi3EEENS4_18smem_ptr_flag_bitsILi16EEENST_INS5_IJNSA_ILi8EEENSA_ILi64EEEEEENS5_IJS19_SB_EEEEEEEvNS4_8identityENS4_13SM90_TMA_LOADES1D_vS1E_EENS_8epilogue10collective6detail29Sm90TmaWarpSpecializedAdapterINS1I_15DefaultEpilogueISI_SJ_SJ_NS1H_6thread17LinearCombinationISI_Li1EffLNS1M_9ScaleType4KindE0ELNS_15FloatRoundStyleE2ESI_EENS1_15EpilogueDefaultEEEEEvvEEEEvNT_6ParamsE)
        /*0020*/ 	.word	0x00000000
.L_19:


//--------------------- .nv.compat                --------------------------
	.section	.nv.compat,"",@"SHT_CUDA_COMPAT_INFO"
	.align	4
        /*0000*/ 	.byte	0x02, 0x09, 0x01, 0x00, 0x02, 0x02, 0x04, 0x00, 0x02, 0x05, 0x05, 0x00, 0x03, 0x07, 0x01, 0x01
        /*0010*/ 	.byte	0x02, 0x03, 0x01, 0x00, 0x02, 0x06, 0x01, 0x00, 0x04, 0x0b, 0x08, 0x00, 0x00, 0x00, 0x00, 0x00
        /*0020*/ 	.byte	0x00, 0x00, 0x00, 0x00


//--------------------- .nv.info._ZN7cutlass13device_kernelINS_4gemm6kernel13GemmUniversalIN4cute5tupleIJiiiiEEENS1_10collective13CollectiveMmaINS1_34MainloopSm90TmaGmmaWarpSpecializedILi3ENS5_IJNS4_1CILi1EEENSA_ILi4EEESB_EEENS1_35KernelTmaWarpSpecializedCooperativeEEENS5_IJNSA_ILi128EEESG_SG_EEENS_10bfloat16_tENS5_IJlSB_lEEESI_SJ_NS4_8TiledMMAINS4_8MMA_AtomIJNS4_4SM904GMMA28MMA_64x128x16_F32BF16BF16_SSILNSN_5MajorE0ELSP_0ELNSN_7ScaleInE1ELSQ_1EEEEEENS4_6LayoutINS5_IJNSA_ILi2EEESB_SB_EEENS5_IJSB_NSA_ILi0EEESW_EEEEENS5_IJNS4_10UnderscoreESZ_SZ_EEEEENS4_23SM90_TMA_LOAD_MULTICASTENS4_14ComposedLayoutINS4_7SwizzleILi3ELi4ELi3EEENS4_18smem_ptr_flag_bitsILi16EEENST_INS5_IJNSA_ILi8EEENSA_ILi64EEEEEENS5_IJS19_SB_EEEEEEEvNS4_8identityENS4_13SM90_TMA_LOADES1D_vS1E_EENS_8epilogue10collective6detail29Sm90TmaWarpSpecializedAdapterINS1I_15DefaultEpilogueISI_SJ_SJ_NS1H_6thread17LinearCombinationISI_Li1EffLNS1M_9ScaleType4KindE0ELNS_15FloatRoundStyleE2ESI_EENS1_15EpilogueDefaultEEEEEvvEEEEvNT_6ParamsE --------------------------
	.section	.nv.info._ZN7cutlass13device_kernelINS_4gemm6kernel13GemmUniversalIN4cute5tupleIJiiiiEEENS1_10collective13CollectiveMmaINS1_34MainloopSm90TmaGmmaWarpSpecializedILi3ENS5_IJNS4_1CILi1EEENSA_ILi4EEESB_EEENS1_35KernelTmaWarpSpecializedCooperativeEEENS5_IJNSA_ILi128EEESG_SG_EEENS_10bfloat16_tENS5_IJlSB_lEEESI_SJ_NS4_8TiledMMAINS4_8MMA_AtomIJNS4_4SM904GMMA28MMA_64x128x16_F32BF16BF16_SSILNSN_5MajorE0ELSP_0ELNSN_7ScaleInE1ELSQ_1EEEEEENS4_6LayoutINS5_IJNSA_ILi2EEESB_SB_EEENS5_IJSB_NSA_ILi0EEESW_EEEEENS5_IJNS4_10UnderscoreESZ_SZ_EEEEENS4_23SM90_TMA_LOAD_MULTICASTENS4_14ComposedLayoutINS4_7SwizzleILi3ELi4ELi3EEENS4_18smem_ptr_flag_bitsILi16EEENST_INS5_IJNSA_ILi8EEENSA_ILi64EEEEEENS5_IJS19_SB_EEEEEEEvNS4_8identityENS4_13SM90_TMA_LOADES1D_vS1E_EENS_8epilogue10collective6detail29Sm90TmaWarpSpecializedAdapterINS1I_15DefaultEpilogueISI_SJ_SJ_NS1H_6thread17LinearCombinationISI_Li1EffLNS1M_9ScaleType4KindE0ELNS_15FloatRoundStyleE2ESI_EENS1_15EpilogueDefaultEEEEEvvEEEEvNT_6ParamsE,"",@"SHT_CUDA_INFO"
	.sectionflags	@""
	.align	4


	//----- nvinfo : EIATTR_CUDA_API_VERSION
	.align		4
        /*0000*/ 	.byte	0x04, 0x37
        /*0002*/ 	.short	(.L_21 - .L_20)
.L_20:
        /*0004*/ 	.word	0x00000082


	//----- nvinfo : EIATTR_KPARAM_INFO
	.align		4
.L_21:
        /*0008*/ 	.byte	0x04, 0x17
        /*000a*/ 	.short	(.L_23 - .L_22)
.L_22:
        /*000c*/ 	.word	0x00000000
        /*0010*/ 	.short	0x0000
        /*0012*/ 	.short	0x0070
        /*0014*/ 	.byte	0x00, 0xf0, 0x01, 0x10


	//----- nvinfo : EIATTR_SPARSE_MMA_MASK
	.align		4
.L_23:
        /*0018*/ 	.byte	0x03, 0x50
        /*001a*/ 	.short	0x0000


	//----- nvinfo : EIATTR_MAXREG_COUNT
	.align		4
        /*001c*/ 	.byte	0x03, 0x1b
        /*001e*/ 	.short	0x00a8


	//----- nvinfo : EIATTR_NUM_BARRIERS
	.align		4
        /*0020*/ 	.byte	0x02, 0x4c
        /*0022*/ 	.byte	0x01
	.zero		1


	//----- nvinfo : EIATTR_EXTERNS
	.align		4
        /*0024*/ 	.byte	0x04, 0x0f
        /*0026*/ 	.short	(.L_25 - .L_24)


	//   ....[0]....
	.align		4
.L_24:
        /*0028*/ 	.word	index@(__assertfail)


	//----- nvinfo : EIATTR_MERCURY_ISA_VERSION
	.align		4
.L_25:
        /*002c*/ 	.byte	0x03, 0x5f
        /*002e*/ 	.short	0x0101


	//----- nvinfo : EIATTR_INT_WARP_WIDE_INSTR_OFFSETS
	.align		4
        /*0030*/ 	.byte	0x04, 0x31
        /*0032*/ 	.short	(.L_27 - .L_26)


	//   ....[0]....
.L_26:
        /*0034*/ 	.word	0x00000410


	//   ....[1]....
        /*0038*/ 	.word	0x00000430


	//   ....[2]....
        /*003c*/ 	.word	0x00000600


	//   ....[3]....
        /*0040*/ 	.word	0x000021f0


	//----- nvinfo : EIATTR_COOP_GROUP_MASK_REGIDS
	.align		4
.L_27:
        /*0044*/ 	.byte	0x04, 0x29
        /*0046*/ 	.short	(.L_29 - .L_28)


	//   ....[0]....
.L_28:
        /*0048*/ 	.word	0xffffffff


	//   ....[1]....
        /*004c*/ 	.word	0xffffffff


	//   ....[2]....
        /*0050*/ 	.word	0xffffffff


	//   ....[3]....
        /*0054*/ 	.word	0xffffffff


	//   ....[4]....
        /*0058*/ 	.word	0xffffffff


	//   ....[5]....
        /*005c*/ 	.word	0xffffffff


	//----- nvinfo : EIATTR_COOP_GROUP_INSTR_OFFSETS
	.align		4
.L_29:
        /*0060*/ 	.byte	0x04, 0x28
        /*0062*/ 	.short	(.L_31 - .L_30)


	//   ....[0]....
.L_30:
        /*0064*/ 	.word	0x00000060


	//   ....[1]....
        /*0068*/ 	.word	0x00000070


	//   ....[2]....
        /*006c*/ 	.word	0x00000130


	//   ....[3]....
        /*0070*/ 	.word	0x000002b0


	//   ....[4]....
        /*0074*/ 	.word	0x00000770


	//   ....[5]....
        /*0078*/ 	.word	0x000013f0


	//----- nvinfo : EIATTR_REG_RECONFIG
	.align		4
.L_31:
        /*007c*/ 	.byte	0x01, 0x54
	.zero		2


	//----- nvinfo : EIATTR_SYSCALL_OFFSETS
	.align		4
        /*0080*/ 	.byte	0x04, 0x46
        /*0082*/ 	.short	(.L_33 - .L_32)


	//   ....[0]....
.L_32:
        /*0084*/ 	.word	0x000015e0


	//----- nvinfo : EIATTR_MBARRIER_INSTR_OFFSETS
	.align		4
.L_33:
        /*0088*/ 	.byte	0x04, 0x39
        /*008a*/ 	.short	(.L_35 - .L_34)


	//   ....[0]....
.L_34:
        /*008c*/ 	.word	0x00000230
        /*0090*/ 	.word	0x000000ff
        /*0094*/ 	.word	0x00000000
        /*0098*/ 	.short	0x0100
        /*009a*/ 	.byte	0x08
	.zero		1


	//   ....[1]....
        /*009c*/ 	.word	0x00000240
        /*00a0*/ 	.word	0x000000ff
        /*00a4*/ 	.word	0x00000018
        /*00a8*/ 	.short	0x0100
        /*00aa*/ 	.byte	0x08
	.zero		1


	//   ....[2]....
        /*00ac*/ 	.word	0x00000250
        /*00b0*/ 	.word	0x000000ff
        /*00b4*/ 	.word	0x00000008
        /*00b8*/ 	.short	0x0100
        /*00ba*/ 	.byte	0x08
	.zero		1


	//   ....[3]....
        /*00bc*/ 	.word	0x00000260
        /*00c0*/ 	.word	0x000000ff
        /*00c4*/ 	.word	0x00000020
        /*00c8*/ 	.short	0x0100
        /*00ca*/ 	.byte	0x08
	.zero		1


	//   ....[4]....
        /*00cc*/ 	.word	0x00000270
        /*00d0*/ 	.word	0x000000ff
        /*00d4*/ 	.word	0x00000010
        /*00d8*/ 	.short	0x0100
        /*00da*/ 	.byte	0x08
	.zero		1


	//   ....[5]....
        /*00dc*/ 	.word	0x00000280
        /*00e0*/ 	.word	0x000000ff
        /*00e4*/ 	.word	0x00000028
        /*00e8*/ 	.short	0x0100
        /*00ea*/ 	.byte	0x08
	.zero		1


	//   ....[6]....
        /*00ec*/ 	.word	0x000006a0
        /*00f0*/ 	.word	0x000000ff
        /*00f4*/ 	.word	0x00000040
        /*00f8*/ 	.short	0x0100
        /*00fa*/ 	.byte	0x06
	.zero		1


	//   ....[7]....
        /*00fc*/ 	.word	0x00000720
        /*0100*/ 	.word	0x000000ff
        /*0104*/ 	.word	0x00000048
        /*0108*/ 	.short	0x0100
        /*010a*/ 	.byte	0x06
	.zero		1


	//   ....[8]....
        /*010c*/ 	.word	0x000016a0
        /*0110*/ 	.word	0x00000003
        /*0114*/ 	.word	0x00000000
        /*0118*/ 	.short	0x010a
        /*011a*/ 	.byte	0x3f
	.zero		1


	//   ....[9]....
        /*011c*/ 	.word	0x00001700
        /*0120*/ 	.word	0x00000003
        /*0124*/ 	.word	0x00000000
        /*0128*/ 	.short	0x010a
        /*012a*/ 	.byte	0x3f
	.zero		1


	//   ....[10]....
        /*012c*/ 	.word	0x00001c40
        /*0130*/ 	.word	0x00000005
        /*0134*/ 	.word	0x00000000
        /*0138*/ 	.short	0x010a
        /*013a*/ 	.byte	0x3f
	.zero		1


	//   ....[11]....
        /*013c*/ 	.word	0x00001c80
        /*0140*/ 	.word	0x00000005
        /*0144*/ 	.word	0x00000000
        /*0148*/ 	.short	0x010a
        /*014a*/ 	.byte	0x3f
	.zero		1


	//   ....[12]....
        /*014c*/ 	.word	0x000020a0
        /*0150*/ 	.word	0x00000004
        /*0154*/ 	.word	0x00000000
        /*0158*/ 	.short	0x0101
        /*015a*/ 	.byte	0x3f
	.zero		1


	//   ....[13]....
        /*015c*/ 	.word	0x00002290
        /*0160*/ 	.word	0x00000000
        /*0164*/ 	.word	0x00000000
        /*0168*/ 	.short	0x0101
        /*016a*/ 	.byte	0x3f
	.zero		1


	//   ....[14]....
        /*016c*/ 	.word	0x00007350
        /*0170*/ 	.word	0x00000017
        /*0174*/ 	.word	0x00000018
        /*0178*/ 	.short	0x010a
        /*017a*/ 	.byte	0x3f
	.zero		1


	//   ....[15]....
        /*017c*/ 	.word	0x000077a0
        /*0180*/ 	.word	0x00000006
        /*0184*/ 	.word	0x00000048
        /*0188*/ 	.short	0x0101
        /*018a*/ 	.byte	0x3f
	.zero		1


	//   ....[16]....
        /*018c*/ 	.word	0x00007ee0
        /*0190*/ 	.word	0x00000007
        /*0194*/ 	.word	0x00000000
        /*0198*/ 	.short	0x010a
        /*019a*/ 	.byte	0x3f
	.zero		1


	//   ....[17]....
        /*019c*/ 	.word	0x00007f60
        /*01a0*/ 	.word	0x00000004
        /*01a4*/ 	.word	0x00000000
        /*01a8*/ 	.short	0x010a
        /*01aa*/ 	.byte	0x3f
	.zero		1


	//   ....[18]....
        /*01ac*/ 	.word	0x00007ff0
        /*01b0*/ 	.word	0x00000005
        /*01b4*/ 	.word	0x00000000
        /*01b8*/ 	.short	0x010a
        /*01ba*/ 	.byte	0x3f
	.zero		1


	//   ....[19]....
        /*01bc*/ 	.word	0x00008050
        /*01c0*/ 	.word	0x00000003
        /*01c4*/ 	.word	0x00000000
        /*01c8*/ 	.short	0x010a
        /*01ca*/ 	.byte	0x3f
	.zero		1


	//   ....[20]....
        /*01cc*/ 	.word	0x000080a0
        /*01d0*/ 	.word	0x00000005
        /*01d4*/ 	.word	0x00000000
        /*01d8*/ 	.short	0x010a
        /*01da*/ 	.byte	0x3f
	.zero		1


	//   ....[21]....
        /*01dc*/ 	.word	0x00008170
        /*01e0*/ 	.word	0x00000017
        /*01e4*/ 	.word	0x00000018
        /*01e8*/ 	.short	0x010a
        /*01ea*/ 	.byte	0x3f
	.zero		1


	//   ....[22]....
        /*01ec*/ 	.word	0x00008240
        /*01f0*/ 	.word	0x00000007
        /*01f4*/ 	.word	0x00000000
        /*01f8*/ 	.short	0x010a
        /*01fa*/ 	.byte	0x3f
	.zero		1


	//   ....[23]....
        /*01fc*/ 	.word	0x00008290
        /*0200*/ 	.word	0x00000004
        /*0204*/ 	.word	0x00000000
        /*0208*/ 	.short	0x010a
        /*020a*/ 	.byte	0x3f
	.zero		1


	//----- nvinfo : EIATTR_NUM_MBARRIERS
	.align		4
.L_35:
        /*020c*/ 	.byte	0x03, 0x38
        /*020e*/ 	.short	0x0008


	//----- nvinfo : EIATTR_EXIT_INSTR_OFFSETS
	.align		4
        /*0210*/ 	.byte	0x04, 0x1c
        /*0212*/ 	.short	(.L_37 - .L_36)


	//   ....[0]....
.L_36:
        /*0214*/ 	.word	0x00000940


	//   ....[1]....
        /*0218*/ 	.word	0x00001150


	//   ....[2]....
        /*021c*/ 	.word	0x00006ae0


	//   ....[3]....
        /*0220*/ 	.word	0x00007040


	//   ....[4]....
        /*0224*/ 	.word	0x00008040


	//----- nvinfo : EIATTR_MAX_THREADS
	.align		4
.L_37:
        /*0228*/ 	.byte	0x04, 0x05
        /*022a*/ 	.short	(.L_39 - .L_38)
.L_38:
        /*022c*/ 	.word	0x00000180
        /*0230*/ 	.word	0x00000001
        /*0234*/ 	.word	0x00000001


	//----- nvinfo : EIATTR_CRS_STACK_SIZE
	.align		4
.L_39:
        /*0238*/ 	.byte	0x04, 0x1e
        /*023a*/ 	.short	(.L_41 - .L_40)
.L_40:
        /*023c*/ 	.word	0x00000000


	//----- nvinfo : EIATTR_CBANK_PARAM_SIZE
	.align		4
.L_41:
        /*0240*/ 	.byte	0x03, 0x19
        /*0242*/ 	.short	0x0470


	//----- nvinfo : EIATTR_PARAM_CBANK
	.align		4
        /*0244*/ 	.byte	0x04, 0x0a
        /*0246*/ 	.short	(.L_43 - .L_42)
	.align		4
.L_42:
        /*0248*/ 	.word	index@(.nv.constant0._ZN7cutlass13device_kernelINS_4gemm6kernel13GemmUniversalIN4cute5tupleIJiiiiEEENS1_10collective13CollectiveMmaINS1_34MainloopSm90TmaGmmaWarpSpecializedILi3ENS5_IJNS4_1CILi1EEENSA_ILi4EEESB_EEENS1_35KernelTmaWarpSpecializedCooperativeEEENS5_IJNSA_ILi128EEESG_SG_EEENS_10bfloat16_tENS5_IJlSB_lEEESI_SJ_NS4_8TiledMMAINS4_8MMA_AtomIJNS4_4SM904GMMA28MMA_64x128x16_F32BF16BF16_SSILNSN_5MajorE0ELSP_0ELNSN_7ScaleInE1ELSQ_1EEEEEENS4_6LayoutINS5_IJNSA_ILi2EEESB_SB_EEENS5_IJSB_NSA_ILi0EEESW_EEEEENS5_IJNS4_10UnderscoreESZ_SZ_EEEEENS4_23SM90_TMA_LOAD_MULTICASTENS4_14ComposedLayoutINS4_7SwizzleILi3ELi4ELi3EEENS4_18smem_ptr_flag_bitsILi16EEENST_INS5_IJNSA_ILi8EEENSA_ILi64EEEEEENS5_IJS19_SB_EEEEEEEvNS4_8identityENS4_13SM90_TMA_LOADES1D_vS1E_EENS_8epilogue10collective6detail29Sm90TmaWarpSpecializedAdapterINS1I_15DefaultEpilogueISI_SJ_SJ_NS1H_6thread17LinearCombinationISI_Li1EffLNS1M_9ScaleType4KindE0ELNS_15FloatRoundStyleE2ESI_EENS1_15EpilogueDefaultEEEEEvvEEEEvNT_6ParamsE)
        /*024c*/ 	.short	0x0210
        /*024e*/ 	.short	0x0470


	//----- nvinfo : EIATTR_SW_WAR
	.align		4
.L_43:
        /*0250*/ 	.byte	0x04, 0x36
        /*0252*/ 	.short	(.L_45 - .L_44)
.L_44:
        /*0254*/ 	.word	0x00000008
.L_45:


//--------------------- .nv.callgraph             --------------------------
	.section	.nv.callgraph,"",@"SHT_CUDA_CALLGRAPH"
	.align	4
	.sectionentsize	8
	.align		4
        /*0000*/ 	.word	0x00000000
	.align		4
        /*0004*/ 	.word	0xffffffff
	.align		4
        /*0008*/ 	.word	index@(_ZN7cutlass13device_kernelINS_4gemm6kernel13GemmUniversalIN4cute5tupleIJiiiiEEENS1_10collective13CollectiveMmaINS1_34MainloopSm90TmaGmmaWarpSpecializedILi3ENS5_IJNS4_1CILi1EEENSA_ILi4EEESB_EEENS1_35KernelTmaWarpSpecializedCooperativeEEENS5_IJNSA_ILi128EEESG_SG_EEENS_10bfloat16_tENS5_IJlSB_lEEESI_SJ_NS4_8TiledMMAINS4_8MMA_AtomIJNS4_4SM904GMMA28MMA_64x128x16_F32BF16BF16_SSILNSN_5MajorE0ELSP_0ELNSN_7ScaleInE1ELSQ_1EEEEEENS4_6LayoutINS5_IJNSA_ILi2EEESB_SB_EEENS5_IJSB_NSA_ILi0EEESW_EEEEENS5_IJNS4_10UnderscoreESZ_SZ_EEEEENS4_23SM90_TMA_LOAD_MULTICASTENS4_14ComposedLayoutINS4_7SwizzleILi3ELi4ELi3EEENS4_18smem_ptr_flag_bitsILi16EEENST_INS5_IJNSA_ILi8EEENSA_ILi64EEEEEENS5_IJS19_SB_EEEEEEEvNS4_8identityENS4_13SM90_TMA_LOADES1D_vS1E_EENS_8epilogue10collective6detail29Sm90TmaWarpSpecializedAdapterINS1I_15DefaultEpilogueISI_SJ_SJ_NS1H_6thread17LinearCombinationISI_Li1EffLNS1M_9ScaleType4KindE0ELNS_15FloatRoundStyleE2ESI_EENS1_15EpilogueDefaultEEEEEvvEEEEvNT_6ParamsE)
	.align		4
        /*000c*/ 	.word	index@(__assertfail)
	.align		4
        /*0010*/ 	.word	0x00000000
	.align		4
        /*0014*/ 	.word	0xfffffffe
	.align		4
        /*0018*/ 	.word	0x00000000
	.align		4
        /*001c*/ 	.word	0xfffffffd
	.align		4
        /*0020*/ 	.word	0x00000000
	.align		4
        /*0024*/ 	.word	0xfffffffc


//--------------------- .nv.constant4             --------------------------
	.section	.nv.constant4,"a",@progbits
	.align	8
	.align		8
.nv.constant4:
        /*0000*/ 	.dword	__assertfail
	.align		8
        /*0008*/ 	.dword	__unnamed_1
	.align		8
        /*0010*/ 	.dword	_ZN40_INTERNAL_1e255e35_4_k_cu_5ea3d95e_279074cuda3std3__45__cpo5beginE
	.align		8
        /*0018*/ 	.dword	_ZN40_INTERNAL_1e255e35_4_k_cu_5ea3d95e_279074cuda3std3__45__cpo3endE
	.align		8
        /*0020*/ 	.dword	_ZN40_INTERNAL_1e255e35_4_k_cu_5ea3d95e_279074cuda3std3__45__cpo6cbeginE
	.align		8
        /*0028*/ 	.dword	_ZN40_INTERNAL_1e255e35_4_k_cu_5ea3d95e_279074cuda3std3__45__cpo4cendE
	.align		8
        /*0030*/ 	.dword	_ZN40_INTERNAL_1e255e35_4_k_cu_5ea3d95e_279074cuda3std3__442_GLOBAL__N__1e255e35_4_k_cu_5ea3d95e_279076ignoreE
	.align		8
        /*0038*/ 	.dword	_ZN40_INTERNAL_1e255e35_4_k_cu_5ea3d95e_279074cuda3std3__419piecewise_constructE
	.align		8
        /*0040*/ 	.dword	_ZN40_INTERNAL_1e255e35_4_k_cu_5ea3d95e_279074cuda3std3__48in_placeE
	.align		8
        /*0048*/ 	.dword	_ZN40_INTERNAL_1e255e35_4_k_cu_5ea3d95e_279074cuda3std6ranges3__45__cpo4swapE
	.align		8
        /*0050*/ 	.dword	_ZN40_INTERNAL_1e255e35_4_k_cu_5ea3d95e_279074cuda3std6ranges3__45__cpo9iter_moveE
	.align		8
        /*0058*/ 	.dword	_ZN40_INTERNAL_1e255e35_4_k_cu_5ea3d95e_279074cute7productE
	.align		8
        /*0060*/ 	.dword	_ZN40_INTERNAL_1e255e35_4_k_cu_5ea3d95e_279074cute1_E
	.align		8
        /*0068*/ 	.dword	$str$22
	.align		8
        /*0070*/ 	.dword	$str$23


//--------------------- .text._ZN7cutlass13device_kernelINS_4gemm6kernel13GemmUniversalIN4cute5tupleIJiiiiEEENS1_10collective13CollectiveMmaINS1_34MainloopSm90TmaGmmaWarpSpecializedILi3ENS5_IJNS4_1CILi1EEENSA_ILi4EEESB_EEENS1_35KernelTmaWarpSpecializedCooperativeEEENS5_IJNSA_ILi128EEESG_SG_EEENS_10bfloat16_tENS5_IJlSB_lEEESI_SJ_NS4_8TiledMMAINS4_8MMA_AtomIJNS4_4SM904GMMA28MMA_64x128x16_F32BF16BF16_SSILNSN_5MajorE0ELSP_0ELNSN_7ScaleInE1ELSQ_1EEEEEENS4_6LayoutINS5_IJNSA_ILi2EEESB_SB_EEENS5_IJSB_NSA_ILi0EEESW_EEEEENS5_IJNS4_10UnderscoreESZ_SZ_EEEEENS4_23SM90_TMA_LOAD_MULTICASTENS4_14ComposedLayoutINS4_7SwizzleILi3ELi4ELi3EEENS4_18smem_ptr_flag_bitsILi16EEENST_INS5_IJNSA_ILi8EEENSA_ILi64EEEEEENS5_IJS19_SB_EEEEEEEvNS4_8identityENS4_13SM90_TMA_LOADES1D_vS1E_EENS_8epilogue10collective6detail29Sm90TmaWarpSpecializedAdapterINS1I_15DefaultEpilogueISI_SJ_SJ_NS1H_6thread17LinearCombinationISI_Li1EffLNS1M_9ScaleType4KindE0ELNS_15FloatRoundStyleE2ESI_EENS1_15EpilogueDefaultEEEEEvvEEEEvNT_6ParamsE --------------------------
	.section	.text._ZN7cutlass13device_kernelINS_4gemm6kernel13GemmUniversalIN4cute5tupleIJiiiiEEENS1_10collective13CollectiveMmaINS1_34MainloopSm90TmaGmmaWarpSpecializedILi3ENS5_IJNS4_1CILi1EEENSA_ILi4EEESB_EEENS1_35KernelTmaWarpSpecializedCooperativeEEENS5_IJNSA_ILi128EEESG_SG_EEENS_10bfloat16_tENS5_IJlSB_lEEESI_SJ_NS4_8TiledMMAINS4_8MMA_AtomIJNS4_4SM904GMMA28MMA_64x128x16_F32BF16BF16_SSILNSN_5MajorE0ELSP_0ELNSN_7ScaleInE1ELSQ_1EEEEEENS4_6LayoutINS5_IJNSA_ILi2EEESB_SB_EEENS5_IJSB_NSA_ILi0EEESW_EEEEENS5_IJNS4_10UnderscoreESZ_SZ_EEEEENS4_23SM90_TMA_LOAD_MULTICASTENS4_14ComposedLayoutINS4_7SwizzleILi3ELi4ELi3EEENS4_18smem_ptr_flag_bitsILi16EEENST_INS5_IJNSA_ILi8EEENSA_ILi64EEEEEENS5_IJS19_SB_EEEEEEEvNS4_8identityENS4_13SM90_TMA_LOADES1D_vS1E_EENS_8epilogue10collective6detail29Sm90TmaWarpSpecializedAdapterINS1I_15DefaultEpilogueISI_SJ_SJ_NS1H_6thread17LinearCombinationISI_Li1EffLNS1M_9ScaleType4KindE0ELNS_15FloatRoundStyleE2ESI_EENS1_15EpilogueDefaultEEEEEvvEEEEvNT_6ParamsE,"ax",@progbits
	.align	128
.text._ZN7cutlass13device_kernelINS_4gemm6kernel13GemmUniversalIN4cute5tupleIJiiiiEEENS1_10collective13CollectiveMmaINS1_34MainloopSm90TmaGmmaWarpSpecializedILi3ENS5_IJNS4_1CILi1EEENSA_ILi4EEESB_EEENS1_35KernelTmaWarpSpecializedCooperativeEEENS5_IJNSA_ILi128EEESG_SG_EEENS_10bfloat16_tENS5_IJlSB_lEEESI_SJ_NS4_8TiledMMAINS4_8MMA_AtomIJNS4_4SM904GMMA28MMA_64x128x16_F32BF16BF16_SSILNSN_5MajorE0ELSP_0ELNSN_7ScaleInE1ELSQ_1EEEEEENS4_6LayoutINS5_IJNSA_ILi2EEESB_SB_EEENS5_IJSB_NSA_ILi0EEESW_EEEEENS5_IJNS4_10UnderscoreESZ_SZ_EEEEENS4_23SM90_TMA_LOAD_MULTICASTENS4_14ComposedLayoutINS4_7SwizzleILi3ELi4ELi3EEENS4_18smem_ptr_flag_bitsILi16EEENST_INS5_IJNSA_ILi8EEENSA_ILi64EEEEEENS5_IJS19_SB_EEEEEEEvNS4_8identityENS4_13SM90_TMA_LOADES1D_vS1E_EENS_8epilogue10collective6detail29Sm90TmaWarpSpecializedAdapterINS1I_15DefaultEpilogueISI_SJ_SJ_NS1H_6thread17LinearCombinationISI_Li1EffLNS1M_9ScaleType4KindE0ELNS_15FloatRoundStyleE2ESI_EENS1_15EpilogueDefaultEEEEEvvEEEEvNT_6ParamsE:
        .type           _ZN7cutlass13device_kernelINS_4gemm6kernel13GemmUniversalIN4cute5tupleIJiiiiEEENS1_10collective13CollectiveMmaINS1_34MainloopSm90TmaGmmaWarpSpecializedILi3ENS5_IJNS4_1CILi1EEENSA_ILi4EEESB_EEENS1_35KernelTmaWarpSpecializedCooperativeEEENS5_IJNSA_ILi128EEESG_SG_EEENS_10bfloat16_tENS5_IJlSB_lEEESI_SJ_NS4_8TiledMMAINS4_8MMA_AtomIJNS4_4SM904GMMA28MMA_64x128x16_F32BF16BF16_SSILNSN_5MajorE0ELSP_0ELNSN_7ScaleInE1ELSQ_1EEEEEENS4_6LayoutINS5_IJNSA_ILi2EEESB_SB_EEENS5_IJSB_NSA_ILi0EEESW_EEEEENS5_IJNS4_10UnderscoreESZ_SZ_EEEEENS4_23SM90_TMA_LOAD_MULTICASTENS4_14ComposedLayoutINS4_7SwizzleILi3ELi4ELi3EEENS4_18smem_ptr_flag_bitsILi16EEENST_INS5_IJNSA_ILi8EEENSA_ILi64EEEEEENS5_IJS19_SB_EEEEEEEvNS4_8identityENS4_13SM90_TMA_LOADES1D_vS1E_EENS_8epilogue10collective6detail29Sm90TmaWarpSpecializedAdapterINS1I_15DefaultEpilogueISI_SJ_SJ_NS1H_6thread17LinearCombinationISI_Li1EffLNS1M_9ScaleType4KindE0ELNS_15FloatRoundStyleE2ESI_EENS1_15EpilogueDefaultEEEEEvvEEEEvNT_6ParamsE,@function
        .size           _ZN7cutlass13device_kernelINS_4gemm6kernel13GemmUniversalIN4cute5tupleIJiiiiEEENS1_10collective13CollectiveMmaINS1_34MainloopSm90TmaGmmaWarpSpecializedILi3ENS5_IJNS4_1CILi1EEENSA_ILi4EEESB_EEENS1_35KernelTmaWarpSpecializedCooperativeEEENS5_IJNSA_ILi128EEESG_SG_EEENS_10bfloat16_tENS5_IJlSB_lEEESI_SJ_NS4_8TiledMMAINS4_8MMA_AtomIJNS4_4SM904GMMA28MMA_64x128x16_F32BF16BF16_SSILNSN_5MajorE0ELSP_0ELNSN_7ScaleInE1ELSQ_1EEEEEENS4_6LayoutINS5_IJNSA_ILi2EEESB_SB_EEENS5_IJSB_NSA_ILi0EEESW_EEEEENS5_IJNS4_10UnderscoreESZ_SZ_EEEEENS4_23SM90_TMA_LOAD_MULTICASTENS4_14ComposedLayoutINS4_7SwizzleILi3ELi4ELi3EEENS4_18smem_ptr_flag_bitsILi16EEENST_INS5_IJNSA_ILi8EEENSA_ILi64EEEEEENS5_IJS19_SB_EEEEEEEvNS4_8identityENS4_13SM90_TMA_LOADES1D_vS1E_EENS_8epilogue10collective6detail29Sm90TmaWarpSpecializedAdapterINS1I_15DefaultEpilogueISI_SJ_SJ_NS1H_6thread17LinearCombinationISI_Li1EffLNS1M_9ScaleType4KindE0ELNS_15FloatRoundStyleE2ESI_EENS1_15EpilogueDefaultEEEEEvvEEEEvNT_6ParamsE,(.L_x_195 - _ZN7cutlass13device_kernelINS_4gemm6kernel13GemmUniversalIN4cute5tupleIJiiiiEEENS1_10collective13CollectiveMmaINS1_34MainloopSm90TmaGmmaWarpSpecializedILi3ENS5_IJNS4_1CILi1EEENSA_ILi4EEESB_EEENS1_35KernelTmaWarpSpecializedCooperativeEEENS5_IJNSA_ILi128EEESG_SG_EEENS_10bfloat16_tENS5_IJlSB_lEEESI_SJ_NS4_8TiledMMAINS4_8MMA_AtomIJNS4_4SM904GMMA28MMA_64x128x16_F32BF16BF16_SSILNSN_5MajorE0ELSP_0ELNSN_7ScaleInE1ELSQ_1EEEEEENS4_6LayoutINS5_IJNSA_ILi2EEESB_SB_EEENS5_IJSB_NSA_ILi0EEESW_EEEEENS5_IJNS4_10UnderscoreESZ_SZ_EEEEENS4_23SM90_TMA_LOAD_MULTICASTENS4_14ComposedLayoutINS4_7SwizzleILi3ELi4ELi3EEENS4_18smem_ptr_flag_bitsILi16EEENST_INS5_IJNSA_ILi8EEENSA_ILi64EEEEEENS5_IJS19_SB_EEEEEEEvNS4_8identityENS4_13SM90_TMA_LOADES1D_vS1E_EENS_8epilogue10collective6detail29Sm90TmaWarpSpecializedAdapterINS1I_15DefaultEpilogueISI_SJ_SJ_NS1H_6thread17LinearCombinationISI_Li1EffLNS1M_9ScaleType4KindE0ELNS_15FloatRoundStyleE2ESI_EENS1_15EpilogueDefaultEEEEEvvEEEEvNT_6ParamsE)
        .other          _ZN7cutlass13device_kernelINS_4gemm6kernel13GemmUniversalIN4cute5tupleIJiiiiEEENS1_10collective13CollectiveMmaINS1_34MainloopSm90TmaGmmaWarpSpecializedILi3ENS5_IJNS4_1CILi1EEENSA_ILi4EEESB_EEENS1_35KernelTmaWarpSpecializedCooperativeEEENS5_IJNSA_ILi128EEESG_SG_EEENS_10bfloat16_tENS5_IJlSB_lEEESI_SJ_NS4_8TiledMMAINS4_8MMA_AtomIJNS4_4SM904GMMA28MMA_64x128x16_F32BF16BF16_SSILNSN_5MajorE0ELSP_0ELNSN_7ScaleInE1ELSQ_1EEEEEENS4_6LayoutINS5_IJNSA_ILi2EEESB_SB_EEENS5_IJSB_NSA_ILi0EEESW_EEEEENS5_IJNS4_10UnderscoreESZ_SZ_EEEEENS4_23SM90_TMA_LOAD_MULTICASTENS4_14ComposedLayoutINS4_7SwizzleILi3ELi4ELi3EEENS4_18smem_ptr_flag_bitsILi16EEENST_INS5_IJNSA_ILi8EEENSA_ILi64EEEEEENS5_IJS19_SB_EEEEEEEvNS4_8identityENS4_13SM90_TMA_LOADES1D_vS1E_EENS_8epilogue10collective6detail29Sm90TmaWarpSpecializedAdapterINS1I_15DefaultEpilogueISI_SJ_SJ_NS1H_6thread17LinearCombinationISI_Li1EffLNS1M_9ScaleType4KindE0ELNS_15FloatRoundStyleE2ESI_EENS1_15EpilogueDefaultEEEEEvvEEEEvNT_6ParamsE,@"STO_CUDA_ENTRY STV_DEFAULT"
_ZN7cutlass13device_kernelINS_4gemm6kernel13GemmUniversalIN4cute5tupleIJiiiiEEENS1_10collective13CollectiveMmaINS1_34MainloopSm90TmaGmmaWarpSpecializedILi3ENS5_IJNS4_1CILi1EEENSA_ILi4EEESB_EEENS1_35KernelTmaWarpSpecializedCooperativeEEENS5_IJNSA_ILi128EEESG_SG_EEENS_10bfloat16_tENS5_IJlSB_lEEESI_SJ_NS4_8TiledMMAINS4_8MMA_AtomIJNS4_4SM904GMMA28MMA_64x128x16_F32BF16BF16_SSILNSN_5MajorE0ELSP_0ELNSN_7ScaleInE1ELSQ_1EEEEEENS4_6LayoutINS5_IJNSA_ILi2EEESB_SB_EEENS5_IJSB_NSA_ILi0EEESW_EEEEENS5_IJNS4_10UnderscoreESZ_SZ_EEEEENS4_23SM90_TMA_LOAD_MULTICASTENS4_14ComposedLayoutINS4_7SwizzleILi3ELi4ELi3EEENS4_18smem_ptr_flag_bitsILi16EEENST_INS5_IJNSA_ILi8EEENSA_ILi64EEEEEENS5_IJS19_SB_EEEEEEEvNS4_8identityENS4_13SM90_TMA_LOADES1D_vS1E_EENS_8epilogue10collective6detail29Sm90TmaWarpSpecializedAdapterINS1I_15DefaultEpilogueISI_SJ_SJ_NS1H_6thread17LinearCombinationISI_Li1EffLNS1M_9ScaleType4KindE0ELNS_15FloatRoundStyleE2ESI_EENS1_15EpilogueDefaultEEEEEvvEEEEvNT_6ParamsE:
[----:B------:R-:W0:Y:S01]  /*0000*/  LDC R1, c[0x0][0x28] ;  /* 0x00000a00ff017b82 */ /* 0x000e220000000800 */
[----:B------:R-:W1:Y:S01]  /*0010*/  S2R R94, SR_TID.X ;  /* 0x00000000005e7919 */ /* 0x000e620000002100 */
[----:B------:R-:W-:Y:S01]  /*0020*/  ELECT P0, URZ, PT ;  /* 0x00000000003f782f */ /* 0x000fe20003800000 */
[----:B------:R-:W-:Y:S01]  /*0030*/  BSSY B0, `(.L_x_0) ;  /* 0x000000f000007945 */ /* 0x000fe20003800000 */
[--C-:B-1----:R-:W-:Y:S02]  /*0040*/  SHF.R.U32.HI R0, RZ, 0x5, R94.reuse ;  /* 0x00000005ff007819 */ /* 0x102fe4000001165e */
[----:B------:R-:W-:-:S03]  /*0050*/  SHF.R.U32.HI R6, RZ, 0x7, R94 ;  /* 0x00000007ff067819 */ /* 0x000fc6000001165e */
[----:B------:R-:W1:Y:S04]  /*0060*/  SHFL.IDX PT, R3, R0, RZ, 0x1f ;  /* 0x00001fff00037589 */ /* 0x000e6800000e0000 */
[----:B------:R2:W3:Y:S01]  /*0070*/  SHFL.IDX PT, R2, R6, RZ, 0x1f ;  /* 0x00001fff06027589 */ /* 0x0004e200000e0000 */
[----:B-1----:R-:W-:-:S13]  /*0080*/  ISETP.NE.OR P0, PT, R3, RZ, !P0 ;  /* 0x000000ff0300720c */ /* 0x002fda0004705670 */
[----:B0-23--:R-:W-:Y:S05]  /*0090*/  @P0 BRA `(.L_x_1) ;  /* 0x0000000000200947 */ /* 0x00dfea0003800000 */
[----:B------:R-:W-:Y:S02]  /*00a0*/  ULDC.64 UR4, c[0x0][0x198] ;  /* 0x0000660000047ab9 */ /* 0x000fe40000000a00 */
[----:B------:R-:W-:Y:S02]  /*00b0*/  UIADD3 UR6, UP0, UR4, 0xf0, URZ ;  /* 0x000000f004067890 */ /* 0x000fe4000ff1e03f */
[----:B------:R-:W-:Y:S02]  /*00c0*/  UIADD3 UR4, UP1, UR4, 0x1f0, URZ ;  /* 0x000001f004047890 */ /* 0x000fe4000ff3e03f */
[----:B------:R-:W-:Y:S02]  /*00d0*/  UIADD3.X UR7, URZ, UR5, URZ, UP0, !UPT ;  /* 0x000000053f077290 */ /* 0x000fe400087fe43f */
[----:B------:R-:W-:-:S07]  /*00e0*/  UIADD3.X UR5, URZ, UR5, URZ, UP1, !UPT ;  /* 0x000000053f057290 */ /* 0x000fce0008ffe43f */
[----:B------:R0:W-:Y:S02]  /*00f0*/  UTMACCTL.PF [UR6] ;  /* 0x00000000060079b9 */ /* 0x0001e40008040000 */
[----:B------:R0:W-:Y:S02]  /*0100*/  UTMACCTL.PF [UR4] ;  /* 0x00000000040079b9 */ /* 0x0001e40008040000 */
[----:B0-----:R-:W-:Y:S01]  /*0110*/  NOP ;  /* 0x0000000000007918 */ /* 0x001fe20000000000 */
.L_x_1:
[----:B------:R-:W-:Y:S05]  /*0120*/  BSYNC B0 ;  /* 0x0000000000007941 */ /* 0x000fea0003800000 */
.L_x_0:
[----:B------:R-:W0:Y:S02]  /*0130*/  SHFL.IDX PT, R5, R0, RZ, 0x1f ;  /* 0x00001fff00057589 */ /* 0x000e2400000e0000 */
[----:B0-----:R-:W-:-:S13]  /*0140*/  ISETP.NE.AND P0, PT, R5, RZ, PT ;  /* 0x000000ff0500720c */ /* 0x001fda0003f05270 */
[----:B------:R-:W-:Y:S05]  /*0150*/  @P0 BRA `(.L_x_2) ;  /* 0x0000000000500947 */ /* 0x000fea0003800000 */
[----:B------:R-:W0:Y:S01]  /*0160*/  S2UR UR8, SR_CgaCtaId ;  /* 0x00000000000879c3 */ /* 0x000e220000008800 */
[----:B------:R-:W-:Y:S01]  /*0170*/  UMOV UR4, 0x400 ;  /* 0x0000040000047882 */ /* 0x000fe20000000000 */
[----:B------:R-:W-:Y:S01]  /*0180*/  UMOV UR5, 0x1 ;  /* 0x0000000100057882 */ /* 0x000fe20000000000 */
[----:B------:R-:W-:Y:S01]  /*0190*/  UMOV UR6, 0x8 ;  /* 0x0000000800067882 */ /* 0x000fe20000000000 */
[----:B------:R-:W-:Y:S01]  /*01a0*/  ELECT P0, URZ, PT ;  /* 0x00000000003f782f */ /* 0x000fe20003800000 */
[----:B------:R-:W-:-:S04]  /*01b0*/  UIADD3 UR6, -UR6, 0x100000, URZ ;  /* 0x0010000006067890 */ /* 0x000fc8000fffe13f */
[----:B------:R-:W-:Y:S02]  /*01c0*/  USHF.L.U32 UR7, UR6, 0xb, URZ ;  /* 0x0000000b06077899 */ /* 0x000fe4000800063f */
[----:B------:R-:W-:Y:S02]  /*01d0*/  USHF.L.U32 UR6, UR6, 0x1, URZ ;  /* 0x0000000106067899 */ /* 0x000fe4000800063f */
[----:B0-----:R-:W-:Y:S02]  /*01e0*/  ULEA UR8, UR8, UR4, 0x18 ;  /* 0x0000000408087291 */ /* 0x001fe4000f8ec03f */
[----:B------:R-:W-:-:S04]  /*01f0*/  UIADD3 UR4, -UR5, 0x100000, URZ ;  /* 0x0010000005047890 */ /* 0x000fc8000fffe13f */
[----:B------:R-:W-:Y:S02]  /*0200*/  USHF.L.U32 UR5, UR4, 0xb, URZ ;  /* 0x0000000b04057899 */ /* 0x000fe4000800063f */
[----:B------:R-:W-:Y:S01]  /*0210*/  USHF.L.U32 UR4, UR4, 0x1, URZ ;  /* 0x0000000104047899 */ /* 0x000fe2000800063f */
[----:B------:R-:W0:Y:S11]  /*0220*/  FENCE.VIEW.ASYNC.S ;  /* 0x00000000000073c6 */ /* 0x000e360000000000 */
[----:B0-----:R0:W1:Y:S01]  /*0230*/  SYNCS.EXCH.64 URZ, [UR8], UR4 ;  /* 0x00000004083f75b2 */ /* 0x0010620008000100 */
[----:B------:R0:W2:Y:S01]  /*0240*/  SYNCS.EXCH.64 URZ, [UR8+0x18], UR6 ;  /* 0x00001806083f75b2 */ /* 0x0000a20008000100 */
[----:B------:R0:W3:Y:S01]  /*0250*/  SYNCS.EXCH.64 URZ, [UR8+0x8], UR4 ;  /* 0x00000804083f75b2 */ /* 0x0000e20008000100 */
[----:B------:R0:W4:Y:S01]  /*0260*/  SYNCS.EXCH.64 URZ, [UR8+0x20], UR6 ;  /* 0x00002006083f75b2 */ /* 0x0001220008000100 */
[----:B------:R0:W0:Y:S01]  /*0270*/  SYNCS.EXCH.64 URZ, [UR8+0x10], UR4 ;  /* 0x00001004083f75b2 */ /* 0x0000220008000100 */
[----:B------:R0:W0:Y:S01]  /*0280*/  SYNCS.EXCH.64 URZ, [UR8+0x28], UR6 ;  /* 0x00002806083f75b2 */ /* 0x0000220008000100 */
[----:B------:R-:W-:Y:S01]  /*0290*/  NOP ;  /* 0x0000000000007918 */ /* 0x000fe20000000000 */
.L_x_2:
[----:B------:R-:W-:Y:S01]  /*02a0*/  SHF.R.S32.HI R7, RZ, 0x1f, R94 ;  /* 0x0000001fff077819 */ /* 0x000fe2000001145e */
[----:B------:R-:W5:Y:S01]  /*02b0*/  SHFL.IDX PT, R0, R0, RZ, 0x1f ;  /* 0x00001fff00007589 */ /* 0x000f6200000e0000 */
[----:B0-----:R-:W0:Y:S01]  /*02c0*/  S2UR UR8, SR_CTAID.X ;  /* 0x00000000000879c3 */ /* 0x001e220000002500 */
[----:B------:R-:W-:Y:S02]  /*02d0*/  ELECT P0, URZ, PT ;  /* 0x00000000003f782f */ /* 0x000fe40003800000 */
[----:B------:R-:W-:Y:S01]  /*02e0*/  LEA.HI R7, R7, R94, RZ, 0x7 ;  /* 0x0000005e07077211 */ /* 0x000fe200078f38ff */
[----:B------:R-:W1:Y:S01]  /*02f0*/  S2R R4, SR_CTAID.Y ;  /* 0x0000000000047919 */ /* 0x000e620000002600 */
[----:B------:R-:W-:Y:S01]  /*0300*/  ULDC UR4, c[0x0][0x154] ;  /* 0x0000550000047ab9 */ /* 0x000fe20000000800 */
[----:B------:R-:W-:Y:S01]  /*0310*/  NOP ;  /* 0x0000000000007918 */ /* 0x000fe20000000000 */
[----:B------:R-:W-:Y:S01]  /*0320*/  LOP3.LUT R7, R7, 0xffffff80, RZ, 0xc0, !PT ;  /* 0xffffff8007077812 */ /* 0x000fe200078ec0ff */
[----:B------:R-:W-:Y:S01]  /*0330*/  NOP ;  /* 0x0000000000007918 */ /* 0x000fe20000000000 */
[----:B------:R-:W2:Y:S03]  /*0340*/  LDC R14, c[0x0][0x140] ;  /* 0x00005000ff0e7b82 */ /* 0x000ea60000000800 */
[----:B------:R-:W-:-:S05]  /*0350*/  IMAD.IADD R7, R94, 0x1, -R7 ;  /* 0x000000015e077824 */ /* 0x000fca00078e0a07 */
[----:B------:R-:W-:Y:S01]  /*0360*/  SHF.R.S32.HI R8, RZ, 0x1f, R7 ;  /* 0x0000001fff087819 */ /* 0x000fe20000011407 */
[----:B------:R-:W3:Y:S01]  /*0370*/  LDC R12, c[0x0][0x144] ;  /* 0x00005100ff0c7b82 */ /* 0x000ee20000000800 */
[----:B------:R-:W-:Y:S02]  /*0380*/  LOP3.LUT P2, RZ, R7, 0x7, RZ, 0xc0, !PT ;  /* 0x0000000707ff7812 */ /* 0x000fe4000784c0ff */
[----:B------:R-:W-:Y:S02]  /*0390*/  LEA.HI R8, R8, R7, RZ, 0x3 ;  /* 0x0000000708087211 */ /* 0x000fe400078f18ff */
[----:B-----5:R-:W-:Y:S02]  /*03a0*/  ISETP.NE.OR P0, PT, R0, RZ, !P0 ;  /* 0x000000ff0000720c */ /* 0x020fe40004705670 */
[--C-:B------:R-:W-:Y:S02]  /*03b0*/  SHF.R.S32.HI R0, RZ, 0x3, R8.reuse ;  /* 0x00000003ff007819 */ /* 0x100fe40000011408 */
[----:B------:R-:W-:-:S02]  /*03c0*/  SHF.R.S32.HI R9, RZ, 0x1f, R8 ;  /* 0x0000001fff097819 */ /* 0x000fc40000011408 */
[----:B------:R-:W-:Y:S02]  /*03d0*/  SHF.R.S32.HI R8, RZ, 0x1f, R5 ;  /* 0x0000001fff087819 */ /* 0x000fe40000011405 */
[----:B------:R-:W-:Y:S02]  /*03e0*/  LEA.HI R9, R9, R0, RZ, 0x2 ;  /* 0x0000000009097211 */ /* 0x000fe400078f10ff */
[----:B------:R-:W-:Y:S02]  /*03f0*/  LEA.HI R8, R8, R5, RZ, 0x2 ;  /* 0x0000000508087211 */ /* 0x000fe400078f10ff */
[----:B-1----:R-:W-:Y:S01]  /*0400*/  I2FP.F32.U32 R11, R4 ;  /* 0x00000004000b7245 */ /* 0x002fe20000201000 */
[----:B------:R-:W-:Y:S01]  /*0410*/  VOTEU.ALL UP0, P0 ;  /* 0x00000000003f7886 */ /* 0x000fe20000000000 */
[----:B------:R-:W-:Y:S01]  /*0420*/  LOP3.LUT R10, R8, 0x3ffffffc, RZ, 0xc0, !PT ;  /* 0x3ffffffc080a7812 */ /* 0x000fe200078ec0ff */
[----:B------:R-:W-:Y:S01]  /*0430*/  VOTEU.ALL UP1, P0 ;  /* 0x00000000003f7886 */ /* 0x000fe20000020000 */
[----:B------:R-:W-:Y:S01]  /*0440*/  LOP3.LUT R9, R9, 0xfffffffc, RZ, 0xc0, !PT ;  /* 0xfffffffc09097812 */ /* 0x000fe200078ec0ff */
[----:B------:R-:W-:Y:S01]  /*0450*/  FMUL R13, R11, UR4 ;  /* 0x000000040b0d7c20 */ /* 0x000fe20008400000 */
[----:B------:R-:W1:Y:S01]  /*0460*/  @!UP0 S2UR UR7, SR_CgaCtaId ;  /* 0x00000000000789c3 */ /* 0x000e620000008800 */
[----:B------:R-:W-:Y:S01]  /*0470*/  IMAD.IADD R11, R5, 0x1, -R10 ;  /* 0x00000001050b7824 */ /* 0x000fe200078e0a0a */
[----:B0-----:R-:W-:Y:S01]  /*0480*/  I2FP.F32.U32 R10, UR8 ;  /* 0x00000008000a7c45 */ /* 0x001fe20008201000 */
[----:B------:R-:W-:Y:S01]  /*0490*/  IMAD.IADD R8, R0, 0x1, -R9 ;  /* 0x0000000100087824 */ /* 0x000fe200078e0a09 */
[----:B------:R-:W-:Y:S01]  /*04a0*/  ULDC UR4, c[0x0][0x150] ;  /* 0x0000540000047ab9 */ /* 0x000fe20000000800 */
[----:B------:R-:W0:Y:S01]  /*04b0*/  F2I.U32.TRUNC.NTZ R13, R13 ;  /* 0x0000000d000d7305 */ /* 0x000e22000020f000 */
[----:B------:R-:W-:Y:S01]  /*04c0*/  SHF.R.S32.HI R0, RZ, 0x1f, R3 ;  /* 0x0000001fff007819 */ /* 0x000fe20000011403 */
[----:B------:R-:W-:Y:S01]  /*04d0*/  FMUL R10, R10, UR4 ;  /* 0x000000040a0a7c20 */ /* 0x000fe20008400000 */
[----:B------:R-:W5:Y:S01]  /*04e0*/  LDC R9, c[0x0][0x148] ;  /* 0x00005200ff097b82 */ /* 0x000f620000000800 */
[----:B------:R-:W-:Y:S01]  /*04f0*/  IMAD R8, R11, 0x4, R8 ;  /* 0x000000040b087824 */ /* 0x000fe200078e0208 */
[----:B------:R-:W-:Y:S01]  /*0500*/  LEA.HI R0, R0, R3, RZ, 0x2 ;  /* 0x0000000300007211 */ /* 0x000fe200078f10ff */
[----:B------:R-:W-:Y:S01]  /*0510*/  UMOV UR4, 0x20 ;  /* 0x0000002000047882 */ /* 0x000fe20000000000 */
[----:B------:R-:W-:Y:S01]  /*0520*/  @!UP0 UMOV UR6, 0x400 ;  /* 0x0000040000068882 */ /* 0x000fe20000000000 */
[----:B------:R-:W4:Y:S01]  /*0530*/  F2I.U32.TRUNC.NTZ R10, R10 ;  /* 0x0000000a000a7305 */ /* 0x000f22000020f000 */
[----:B------:R-:W-:Y:S01]  /*0540*/  LOP3.LUT R0, R0, 0xfffffffc, RZ, 0xc0, !PT ;  /* 0xfffffffc00007812 */ /* 0x000fe200078ec0ff */
[----:B------:R-:W-:Y:S01]  /*0550*/  IMAD.SHL.U32 R19, R8, 0x4, RZ ;  /* 0x0000000408137824 */ /* 0x000fe200078e00ff */
[----:B------:R-:W-:-:S04]  /*0560*/  @!UP0 UIADD3 UR4, -UR4, 0x100000, URZ ;  /* 0x0010000004048890 */ /* 0x000fc8000fffe13f */
[----:B------:R-:W-:Y:S02]  /*0570*/  @!UP0 USHF.L.U32 UR5, UR4, 0xb, URZ ;  /* 0x0000000b04058899 */ /* 0x000fe4000800063f */
[----:B------:R-:W-:Y:S01]  /*0580*/  @!UP0 USHF.L.U32 UR4, UR4, 0x1, URZ ;  /* 0x0000000104048899 */ /* 0x000fe2000800063f */
[----:B--2---:R-:W-:Y:S01]  /*0590*/  ISETP.EQ.U32.AND P3, PT, R14, 0x1, PT ;  /* 0x000000010e00780c */ /* 0x004fe20003f62070 */
[----:B------:R-:W-:Y:S01]  /*05a0*/  IMAD.IADD R3, R3, 0x1, -R0 ;  /* 0x0000000103037824 */ /* 0x000fe200078e0a00 */
[----:B------:R-:W-:Y:S01]  /*05b0*/  LOP3.LUT R19, R8, 0xc, R19, 0x78, !PT ;  /* 0x0000000c08137812 */ /* 0x000fe200078e7813 */
[----:B0-----:R-:W-:Y:S02]  /*05c0*/  IMAD.MOV R20, RZ, RZ, -R13 ;  /* 0x000000ffff147224 */ /* 0x001fe400078e0a0d */
[----:B------:R-:W-:Y:S01]  /*05d0*/  VIADD R8, R2, 0xffffffff ;  /* 0xffffffff02087836 */ /* 0x000fe20000000000 */
[----:B-1----:R-:W-:Y:S01]  /*05e0*/  @!UP0 ULEA UR6, UR7, UR6, 0x18 ;  /* 0x0000000607068291 */ /* 0x002fe2000f8ec03f */
[----:B------:R-:W-:Y:S01]  /*05f0*/  ISETP.NE.AND P1, PT, R3, 0x3, PT ;  /* 0x000000030300780c */ /* 0x000fe20003f25270 */
[----:B------:R-:W-:Y:S01]  /*0600*/  VOTEU.ALL UP0, P0 ;  /* 0x00000000003f7886 */ /* 0x000fe20000000000 */
[----:B------:R-:W-:Y:S01]  /*0610*/  ISETP.LT.U32.AND P0, PT, R19, 0x4, !P2 ;  /* 0x000000041300780c */ /* 0x000fe20005701070 */
[----:B----4-:R-:W-:Y:S01]  /*0620*/  IMAD.MOV R7, RZ, RZ, -R10 ;  /* 0x000000ffff077224 */ /* 0x010fe200078e0a0a */
[----:B------:R-:W-:-:S02]  /*0630*/  ISETP.EQ.OR P1, PT, R3, RZ, !P1 ;  /* 0x000000ff0300720c */ /* 0x000fc40004f22670 */
[----:B------:R-:W-:Y:S01]  /*0640*/  ISETP.GE.U32.AND P5, PT, R8, 0x2, PT ;  /* 0x000000020800780c */ /* 0x000fe20003fa6070 */
[----:B-----5:R-:W-:Y:S01]  /*0650*/  IMAD R0, R9, R20, R4 ;  /* 0x0000001409007224 */ /* 0x020fe200078e0204 */
[----:B------:R-:W-:Y:S01]  /*0660*/  ISETP.EQ.AND P1, PT, R2, RZ, P1 ;  /* 0x000000ff0200720c */ /* 0x000fe20000f22270 */
[----:B---3--:R-:W-:Y:S01]  /*0670*/  IMAD R7, R12, R7, UR8 ;  /* 0x000000080c077e24 */ /* 0x008fe2000f8e0207 */
[----:B------:R-:W-:Y:S01]  /*0680*/  ISETP.NE.AND P2, PT, R2, RZ, PT ;  /* 0x000000ff0200720c */ /* 0x000fe20003f45270 */
[----:B------:R-:W0:Y:S02]  /*0690*/  FENCE.VIEW.ASYNC.S ;  /* 0x00000000000073c6 */ /* 0x000e240000000000 */
[----:B0-----:R0:W1:Y:S01]  /*06a0*/  @!UP0 SYNCS.EXCH.64 URZ, [UR6+0x40], UR4 ;  /* 0x00004004063f85b2 */ /* 0x0010620008000100 */
[----:B------:R-:W-:Y:S02]  /*06b0*/  ISETP.NE.AND P4, PT, R0, R19, PT ;  /* 0x000000130000720c */ /* 0x000fe40003f85270 */
[----:B------:R-:W-:-:S02]  /*06c0*/  SEL R18, RZ, 0x1, !P1 ;  /* 0x00000001ff127807 */ /* 0x000fc40004800000 */
[----:B------:R-:W-:Y:S02]  /*06d0*/  ISETP.EQ.OR P4, PT, R7, RZ, !P4 ;  /* 0x000000ff0700720c */ /* 0x000fe40006782670 */
[----:B------:R-:W-:Y:S02]  /*06e0*/  LOP3.LUT R0, R94, 0x7f, RZ, 0xc0, !PT ;  /* 0x0000007f5e007812 */ /* 0x000fe400078ec0ff */
[----:B------:R-:W-:Y:S02]  /*06f0*/  PLOP3.LUT P0, PT, P0, P4, PT, 0x80, 0x0 ;  /* 0x000000000000781c */ /* 0x000fe40000709070 */
[----:B------:R-:W-:Y:S02]  /*0700*/  SEL R18, R18, 0x2, P5 ;  /* 0x0000000212127807 */ /* 0x000fe40002800000 */
[----:B------:R-:W-:Y:S01]  /*0710*/  P2R R102, PR, RZ, 0x1 ;  /* 0x00000001ff667803 */ /* 0x000fe20000000000 */
[----:B------:R0:W2:Y:S01]  /*0720*/  @!UP1 SYNCS.EXCH.64 URZ, [UR6+0x48], UR4 ;  /* 0x00004804063f95b2 */ /* 0x0000a20008000100 */
[----:B------:R-:W-:Y:S01]  /*0730*/  NOP ;  /* 0x0000000000007918 */ /* 0x000fe20000000000 */
[----:B------:R-:W-:Y:S06]  /*0740*/  @!P3 BRA `(.L_x_3) ;  /* 0x000000000008b947 */ /* 0x000fec0003800000 */
[----:B-12---:R-:W-:Y:S01]  /*0750*/  UCGABAR_ARV ;  /* 0x00000000000079c7 */ /* 0x006fe20008000000 */
[----:B------:R-:W-:Y:S05]  /*0760*/  BRA `(.L_x_4) ;  /* 0x0000000000047947 */ /* 0x000fea0003800000 */
.L_x_3:
[----:B-12---:R-:W-:Y:S01]  /*0770*/  NOP ;  /* 0x0000000000007918 */ /* 0x006fe20000000000 */
.L_x_4:
[----:B------:R-:W1:Y:S01]  /*0780*/  LDC R2, c[0x0][0x65c] ;  /* 0x00019700ff027b82 */ /* 0x000e620000000800 */
[----:B------:R-:W-:Y:S02]  /*0790*/  IMAD.U32 R10, RZ, RZ, UR8 ;  /* 0x00000008ff0a7e24 */ /* 0x000fe4000f8e00ff */
[----:B------:R-:W-:Y:S01]  /*07a0*/  IMAD.MOV.U32 R11, RZ, RZ, RZ ;  /* 0x000000ffff0b7224 */ /* 0x000fe200078e00ff */
[----:B-1----:R-:W-:-:S04]  /*07b0*/  ISETP.NE.AND P1, PT, R2, 0x1, PT ;  /* 0x000000010200780c */ /* 0x002fc80003f25270 */
[----:B------:R-:W-:-:S09]  /*07c0*/  P2R R5, PR, RZ, 0x2 ;  /* 0x00000002ff057803 */ /* 0x000fd20000000000 */
[----:B------:R-:W1:Y:S01]  /*07d0*/  @P1 LDC R17, c[0x0][0x10] ;  /* 0x00000400ff111b82 */ /* 0x000e620000000800 */
[----:B------:R-:W-:Y:S02]  /*07e0*/  @P1 IMAD.MOV.U32 R5, RZ, RZ, RZ ;  /* 0x000000ffff051224 */ /* 0x000fe400078e00ff */
[----:B------:R-:W-:-:S05]  /*07f0*/  @P1 IMAD.MOV.U32 R15, RZ, RZ, RZ ;  /* 0x000000ffff0f1224 */ /* 0x000fca00078e00ff */
[----:B------:R-:W2:Y:S01]  /*0800*/  @!P1 LDC R13, c[0x0][0xc] ;  /* 0x00000300ff0d9b82 */ /* 0x000ea20000000800 */
[----:B0-----:R-:W-:Y:S01]  /*0810*/  ULDC UR4, c[0x0][0xc] ;  /* 0x0000030000047ab9 */ /* 0x001fe20000000800 */
[----:B------:R-:W-:Y:S01]  /*0820*/  ULDC UR5, c[0x0][0x10] ;  /* 0x0000040000057ab9 */ /* 0x000fe20000000800 */
[----:B------:R-:W-:Y:S01]  /*0830*/  ULDC UR6, c[0x0][0x14] ;  /* 0x0000050000067ab9 */ /* 0x000fe20000000800 */
[----:B------:R-:W-:-:S04]  /*0840*/  UIMAD.WIDE.U32 UR4, UR4, UR5, URZ ;  /* 0x00000005040472a5 */ /* 0x000fc8000f8e003f */
[----:B------:R-:W-:Y:S02]  /*0850*/  UIMAD.WIDE.U32 UR38, UR4, UR6, URZ ;  /* 0x00000006042672a5 */ /* 0x000fe4000f8e003f */
[----:B------:R-:W-:-:S04]  /*0860*/  UIMAD UR41, UR5, UR6, URZ ;  /* 0x00000006052972a4 */ /* 0x000fc8000f8e023f */
[----:B------:R-:W-:Y:S01]  /*0870*/  UIADD3 UR41, UR39, UR41, URZ ;  /* 0x0000002927297290 */ /* 0x000fe2000fffe03f */
[----:B-1----:R-:W-:-:S04]  /*0880*/  @P1 IMAD.WIDE.U32 R16, R17, UR8, R4 ;  /* 0x0000000811101c25 */ /* 0x002fc8000f8e0004 */
[----:B------:R-:W-:Y:S02]  /*0890*/  @P1 IMAD.IADD R17, R17, 0x1, R15 ;  /* 0x0000000111111824 */ /* 0x000fe400078e020f */
[----:B--2---:R-:W-:-:S04]  /*08a0*/  @!P1 IMAD.WIDE.U32 R10, R4, R13, R10 ;  /* 0x0000000d040a9225 */ /* 0x004fc800078e000a */
[----:B------:R-:W-:Y:S02]  /*08b0*/  @!P1 IMAD.MOV.U32 R16, RZ, RZ, R10 ;  /* 0x000000ffff109224 */ /* 0x000fe400078e000a */
[----:B------:R-:W-:Y:S01]  /*08c0*/  @!P1 IMAD.MOV.U32 R17, RZ, RZ, R11 ;  /* 0x000000ffff119224 */ /* 0x000fe200078e000b */
[----:B------:R-:W-:Y:S06]  /*08d0*/  @!P3 BRA `(.L_x_5) ;  /* 0x00000000000cb947 */ /* 0x000fec0003800000 */
[----:B------:R-:W-:Y:S01]  /*08e0*/  UCGABAR_WAIT ;  /* 0x0000000000007dc7 */ /* 0x000fe20008000000 */
[----:B------:R-:W-:Y:S01]  /*08f0*/  CCTL.IVALL ;  /* 0x00000000ff00798f */ /* 0x000fe20002000000 */
[----:B------:R-:W-:Y:S05]  /*0900*/  BRA `(.L_x_6) ;  /* 0x0000000000047947 */ /* 0x000fea0003800000 */
.L_x_5:
[----:B------:R-:W-:Y:S06]  /*0910*/  BAR.SYNC.DEFER_BLOCKING 0x0 ;  /* 0x0000000000007b1d */ /* 0x000fec0000010000 */
.L_x_6:
[----:B------:R-:W-:Y:S05]  /*0920*/  @!P2 BRA `(.L_x_7) ;  /* 0x000000600070a947 */ /* 0x000fea0003800000 */
[----:B------:R-:W-:-:S13]  /*0930*/  ISETP.GT.U32.AND P0, PT, R8, 0x1, PT ;  /* 0x000000010800780c */ /* 0x000fda0003f04070 */
[----:B------:R-:W-:Y:S05]  /*0940*/  @P0 EXIT ;  /* 0x000000000000094d */ /* 0x000fea0003800000 */
[----:B------:R-:W-:Y:S01]  /*0950*/  ULDC.64 UR4, c[0x0][0x650] ;  /* 0x0001940000047ab9 */ /* 0x000fe20000000a00 */
[----:B------:R-:W-:Y:S01]  /*0960*/  PRMT R3, RZ, 0x7610, R3 ;  /* 0x00007610ff037816 */ /* 0x000fe20000000003 */
[----:B------:R-:W-:Y:S01]  /*0970*/  IMAD.MOV.U32 R101, RZ, RZ, -0x1 ;  /* 0xffffffffff657424 */ /* 0x000fe200078e00ff */
[----:B------:R-:W-:Y:S01]  /*0980*/  ISETP.GE.U32.AND P0, PT, R16, UR4, PT ;  /* 0x0000000410007c0c */ /* 0x000fe2000bf06070 */
[----:B------:R-:W-:Y:S02]  /*0990*/  IMAD.MOV.U32 R100, RZ, RZ, -0x1 ;  /* 0xffffffffff647424 */ /* 0x000fe400078e00ff */
[----:B------:R-:W-:Y:S01]  /*09a0*/  IMAD.MOV.U32 R99, RZ, RZ, -0x1 ;  /* 0xffffffffff637424 */ /* 0x000fe200078e00ff */
[----:B------:R-:W-:-:S13]  /*09b0*/  ISETP.GE.U32.AND.EX P0, PT, R17, UR5, PT, P0 ;  /* 0x0000000511007c0c */ /* 0x000fda000bf06100 */
[----:B------:R-:W-:Y:S05]  /*09c0*/  @P0 BRA `(.L_x_8) ;  /* 0x0000000400280947 */ /* 0x000fea0003800000 */
[----:B------:R-:W0:Y:S01]  /*09d0*/  LDC.64 R22, c[0x0][0x628] ;  /* 0x00018a00ff167b82 */ /* 0x000e220000000a00 */
[----:B------:R-:W-:Y:S02]  /*09e0*/  IMAD.MOV.U32 R10, RZ, RZ, R16 ;  /* 0x000000ffff0a7224 */ /* 0x000fe400078e0010 */
[----:B------:R-:W-:-:S05]  /*09f0*/  IMAD.MOV.U32 R11, RZ, RZ, R17 ;  /* 0x000000ffff0b7224 */ /* 0x000fca00078e0011 */
[----:B------:R-:W1:Y:S08]  /*0a00*/  LDC R8, c[0x0][0x630] ;  /* 0x00018c00ff087b82 */ /* 0x000e700000000800 */
[----:B------:R-:W2:Y:S01]  /*0a10*/  LDC.64 R24, c[0x0][0x620] ;  /* 0x00018800ff187b82 */ /* 0x000ea20000000a00 */
[----:B0-----:R-:W-:-:S04]  /*0a20*/  ISETP.NE.U32.AND P0, PT, R22, RZ, PT ;  /* 0x000000ff1600720c */ /* 0x001fc80003f05070 */
[----:B------:R-:W-:-:S13]  /*0a30*/  ISETP.NE.AND.EX P0, PT, R23, RZ, PT, P0 ;  /* 0x000000ff1700720c */ /* 0x000fda0003f05300 */
[----:B-12---:R-:W-:Y:S05]  /*0a40*/  @!P0 BRA `(.L_x_9) ;  /* 0x0000000000288947 */ /* 0x006fea0003800000 */
[----:B------:R-:W0:Y:S02]  /*0a50*/  LDC R3, c[0x0][0x634] ;  /* 0x00018d00ff037b82 */ /* 0x000e240000000800 */
[----:B0-----:R-:W-:-:S05]  /*0a60*/  IADD3 R3, P0, R16, R3, RZ ;  /* 0x0000000310037210 */ /* 0x001fca0007f1e0ff */
[----:B------:R-:W-:-:S04]  /*0a70*/  IMAD.X R21, RZ, RZ, R17, P0 ;  /* 0x000000ffff157224 */ /* 0x000fc800000e0611 */
[----:B------:R-:W-:-:S04]  /*0a80*/  IMAD.WIDE.U32 R10, R21, R22, RZ ;  /* 0x00000016150a7225 */ /* 0x000fc800078e00ff */
[----:B------:R-:W-:-:S04]  /*0a90*/  IMAD.WIDE.U32 R12, P0, R3, R23, R10 ;  /* 0x00000017030c7225 */ /* 0x000fc8000780000a */
[----:B------:R-:W-:-:S04]  /*0aa0*/  IMAD.WIDE.U32 R10, R3, R22, RZ ;  /* 0x00000016030a7225 */ /* 0x000fc800078e00ff */
[----:B------:R-:W-:Y:S01]  /*0ab0*/  IMAD.X R15, RZ, RZ, RZ, P0 ;  /* 0x000000ffff0f7224 */ /* 0x000fe200000e06ff */
[----:B------:R-:W-:Y:S01]  /*0ac0*/  IADD3 RZ, P0, R11, R12, RZ ;  /* 0x0000000c0bff7210 */ /* 0x000fe20007f1e0ff */
[----:B------:R-:W-:-:S04]  /*0ad0*/  IMAD.MOV.U32 R14, RZ, RZ, R13 ;  /* 0x000000ffff0e7224 */ /* 0x000fc800078e000d */
[----:B------:R-:W-:-:S08]  /*0ae0*/  IMAD.WIDE.U32.X R10, R21, R23, R14, P0 ;  /* 0x00000017150a7225 */ /* 0x000fd000000e040e */
.L_x_9:
[----:B------:R-:W0:Y:S01]  /*0af0*/  LDC.64 R28, c[0x0][0x640] ;  /* 0x00019000ff1c7b82 */ /* 0x000e220000000a00 */
[-CC-:B------:R-:W-:Y:S01]  /*0b00*/  SHF.R.U64 R99, R10, R8.reuse, R11.reuse ;  /* 0x000000080a637219 */ /* 0x180fe2000000120b */
[----:B------:R-:W-:Y:S01]  /*0b10*/  IMAD.MOV.U32 R23, RZ, RZ, 0x1 ;  /* 0x00000001ff177424 */ /* 0x000fe200078e00ff */
[----:B------:R-:W-:Y:S02]  /*0b20*/  SHF.R.U32.HI R3, RZ, R8, R11 ;  /* 0x00000008ff037219 */ /* 0x000fe4000001160b */
[----:B------:R-:W-:-:S03]  /*0b30*/  IADD3 R5, P0, RZ, -R99, RZ ;  /* 0x80000063ff057210 */ /* 0x000fc60007f1e0ff */
[----:B------:R-:W1:Y:S02]  /*0b40*/  LDC R12, c[0x0][0x618] ;  /* 0x00018600ff0c7b82 */ /* 0x000e640000000800 */
[----:B------:R-:W-:Y:S02]  /*0b50*/  IMAD.X R3, RZ, RZ, ~R3, P0 ;  /* 0x000000ffff037224 */ /* 0x000fe400000e0e03 */
[----:B------:R-:W-:-:S04]  /*0b60*/  IMAD.WIDE.U32 R10, R5, R24, R16 ;  /* 0x00000018050a7225 */ /* 0x000fc800078e0010 */
[----:B------:R-:W2:Y:S01]  /*0b70*/  LDC R22, c[0x0][0x608] ;  /* 0x00018200ff167b82 */ /* 0x000ea20000000800 */
[----:B------:R-:W-:Y:S02]  /*0b80*/  IMAD R8, R3, R24, RZ ;  /* 0x0000001803087224 */ /* 0x000fe400078e02ff */
[----:B------:R-:W-:Y:S02]  /*0b90*/  IMAD.MOV.U32 R3, RZ, RZ, -0x1 ;  /* 0xffffffffff037424 */ /* 0x000fe400078e00ff */
[----:B------:R-:W-:-:S03]  /*0ba0*/  IMAD R5, R5, R25, R8 ;  /* 0x0000001905057224 */ /* 0x000fc600078e0208 */
[----:B------:R-:W3:Y:S01]  /*0bb0*/  LDC R26, c[0x0][0x658] ;  /* 0x00019600ff1a7b82 */ /* 0x000ee20000000800 */
[----:B------:R-:W-:Y:S01]  /*0bc0*/  IMAD.IADD R5, R11, 0x1, R5 ;  /* 0x000000010b057824 */ /* 0x000fe200078e0205 */
[----:B0-----:R-:W-:-:S04]  /*0bd0*/  ISETP.NE.U32.AND P0, PT, R28, RZ, PT ;  /* 0x000000ff1c00720c */ /* 0x001fc80003f05070 */
[----:B------:R-:W-:Y:S02]  /*0be0*/  ISETP.NE.AND.EX P0, PT, R29, RZ, PT, P0 ;  /* 0x000000ff1d00720c */ /* 0x000fe40003f05300 */
[----:B------:R-:W0:Y:S01]  /*0bf0*/  LDC R24, c[0x0][0x600] ;  /* 0x00018000ff187b82 */ /* 0x000e220000000800 */
[-CC-:B-1----:R-:W-:Y:S02]  /*0c00*/  SHF.R.U64 R14, R10, R12.reuse, R5.reuse ;  /* 0x0000000c0a0e7219 */ /* 0x182fe40000001205 */
[----:B------:R-:W-:-:S05]  /*0c10*/  SHF.R.U32.HI R5, RZ, R12, R5 ;  /* 0x0000000cff057219 */ /* 0x000fca0000011605 */
[----:B------:R-:W1:Y:S01]  /*0c20*/  LDC R15, c[0x0][0x648] ;  /* 0x00019200ff0f7b82 */ /* 0x000e620000000800 */
[-CC-:B--2---:R-:W-:Y:S02]  /*0c30*/  SHF.R.U64 R27, R14, R22.reuse, R5.reuse ;  /* 0x000000160e1b7219 */ /* 0x184fe40000001205 */
[----:B------:R-:W-:Y:S01]  /*0c40*/  SHF.R.U32.HI R5, RZ, R22, R5 ;  /* 0x00000016ff057219 */ /* 0x000fe20000011605 */
[----:B------:R-:W-:-:S04]  /*0c50*/  IMAD R22, R9, R20, R4 ;  /* 0x0000001409167224 */ /* 0x000fc800078e0204 */
[----:B------:R-:W2:Y:S01]  /*0c60*/  LDC R21, c[0x0][0x638] ;  /* 0x00018e00ff157b82 */ /* 0x000ea20000000800 */
[-CC-:B---3--:R-:W-:Y:S02]  /*0c70*/  SHF.R.U64 R20, R27, R26.reuse, R5.reuse ;  /* 0x0000001a1b147219 */ /* 0x188fe40000001205 */
[-C--:B------:R-:W-:Y:S02]  /*0c80*/  SHF.L.U32 R3, R3, R26.reuse, RZ ;  /* 0x0000001a03037219 */ /* 0x080fe400000006ff */
[----:B------:R-:W-:Y:S01]  /*0c90*/  SHF.R.U32.HI R5, RZ, R26, R5 ;  /* 0x0000001aff057219 */ /* 0x000fe20000011605 */
[----:B------:R-:W-:Y:S01]  /*0ca0*/  IMAD.MOV.U32 R4, RZ, RZ, R20 ;  /* 0x000000ffff047224 */ /* 0x000fe200078e0014 */
[----:B------:R-:W-:Y:S01]  /*0cb0*/  LOP3.LUT R12, RZ, R3, RZ, 0x33, !PT ;  /* 0x00000003ff0c7212 */ /* 0x000fe200078e33ff */
[----:B------:R-:W3:Y:S01]  /*0cc0*/  LDC R25, c[0x0][0x610] ;  /* 0x00018400ff197b82 */ /* 0x000ee20000000800 */
[----:B------:R-:W-:Y:S05]  /*0cd0*/  @!P0 BRA `(.L_x_10) ;  /* 0x0000000000288947 */ /* 0x000fea0003800000 */
[----:B------:R-:W4:Y:S02]  /*0ce0*/  LDC R3, c[0x0][0x64c] ;  /* 0x00019300ff037b82 */ /* 0x000f240000000800 */
[----:B----4-:R-:W-:-:S05]  /*0cf0*/  IADD3 R3, P0, R20, R3, RZ ;  /* 0x0000000314037210 */ /* 0x010fca0007f1e0ff */
        /* <DEDUP_REMOVED lines=8> */
.L_x_10:
[----:B-1----:R-:W-:Y:S01]  /*0d80*/  SHF.R.U64 R4, R4, R15, R5 ;  /* 0x0000000f04047219 */ /* 0x002fe20000001205 */
[----:B0-----:R-:W-:Y:S01]  /*0d90*/  VIADD R5, R24, 0xffffffff ;  /* 0xffffffff18057836 */ /* 0x001fe20000000000 */
[----:B------:R-:W-:Y:S02]  /*0da0*/  SHF.L.U32 R3, R23, R26, RZ ;  /* 0x0000001a17037219 */ /* 0x000fe400000006ff */
[----:B------:R-:W-:Y:S01]  /*0db0*/  LOP3.LUT R12, R27, R12, RZ, 0xc0, !PT ;  /* 0x0000000c1b0c7212 */ /* 0x000fe200078ec0ff */
[----:B------:R-:W-:Y:S01]  /*0dc0*/  IMAD.MOV R8, RZ, RZ, -R4 ;  /* 0x000000ffff087224 */ /* 0x000fe200078e0a04 */
[----:B------:R-:W-:-:S03]  /*0dd0*/  SEL R7, R7, R22, !P1 ;  /* 0x0000001607077207 */ /* 0x000fc60004800000 */
[----:B------:R-:W-:Y:S01]  /*0de0*/  IMAD R12, R3, R4, R12 ;  /* 0x00000004030c7224 */ /* 0x000fe200078e020c */
[----:B------:R-:W-:Y:S01]  /*0df0*/  LOP3.LUT R4, R14, R5, RZ, 0xc0, !PT ;  /* 0x000000050e047212 */ /* 0x000fe200078ec0ff */
[----:B--2---:R-:W-:Y:S02]  /*0e00*/  IMAD R3, R8, R21, R20 ;  /* 0x0000001508037224 */ /* 0x004fe400078e0214 */
[----:B---3--:R-:W-:Y:S02]  /*0e10*/  IMAD R7, R12, R25, R7 ;  /* 0x000000190c077224 */ /* 0x008fe400078e0207 */
[----:B------:R-:W-:Y:S02]  /*0e20*/  IMAD.MOV.U32 R5, RZ, RZ, 0x1 ;  /* 0x00000001ff057424 */ /* 0x000fe400078e00ff */
[----:B------:R-:W-:-:S03]  /*0e30*/  IMAD R4, R3, R24, R4 ;  /* 0x0000001803047224 */ /* 0x000fc600078e0204 */
[----:B------:R-:W-:Y:S02]  /*0e40*/  PRMT R3, R5, 0x7610, R3 ;  /* 0x0000761005037816 */ /* 0x000fe40000000003 */
[----:B------:R-:W-:Y:S02]  /*0e50*/  SEL R100, R4, R7, !P1 ;  /* 0x0000000704647207 */ /* 0x000fe40004800000 */
[----:B------:R-:W-:-:S07]  /*0e60*/  SEL R101, R7, R4, !P1 ;  /* 0x0000000407657207 */ /* 0x000fce0004800000 */
.L_x_8:
[----:B------:R-:W-:-:S08]  /*0e70*/  NOP ;  /* 0x0000000000007918 */ /* 0x000fd00000000000 */
[----:B------:R-:W0:Y:S02]  /*0e80*/  USETMAXREG.TRY_ALLOC.CTAPOOL UP0, 0xe8 ;  /* 0x000000e8000079c8 */ /* 0x000e240008000600 */
[----:B0-----:R-:W-:-:S13]  /*0e90*/  PLOP3.LUT P0, PT, PT, PT, UP0, 0x80, 0x0 ;  /* 0x000000000000781c */ /* 0x001fda0003f0f008 */
[----:B------:R-:W-:Y:S05]  /*0ea0*/  @!P0 BRA `(.L_x_8) ;  /* 0xfffffffc00f08947 */ /* 0x000fea000383ffff */
[----:B------:R-:W-:Y:S01]  /*0eb0*/  ULDC.64 UR4, c[0x0][0x598] ;  /* 0x0001660000047ab9 */ /* 0x000fe20000000a00 */
[----:B------:R-:W-:Y:S01]  /*0ec0*/  ULDC.64 UR36, c[0x0][0x208] ;  /* 0x0000820000247ab9 */ /* 0x000fe20000000a00 */
[----:B------:R-:W-:-:S04]  /*0ed0*/  ISETP.NE.U32.AND P0, PT, RZ, UR4, PT ;  /* 0x00000004ff007c0c */ /* 0x000fc8000bf05070 */
[----:B------:R-:W-:-:S13]  /*0ee0*/  ISETP.NE.AND.EX P0, PT, RZ, UR5, PT, P0 ;  /* 0x00000005ff007c0c */ /* 0x000fda000bf05300 */
[----:B------:R-:W-:Y:S05]  /*0ef0*/  @!P0 BRA `(.L_x_11) ;  /* 0x00000000001c8947 */ /* 0x000fea0003800000 */
[----:B------:R-:W0:Y:S02]  /*0f00*/  LDC.64 R4, c[0x0][0x598] ;  /* 0x00016600ff047b82 */ /* 0x000e240000000a00 */
[----:B0-----:R-:W2:Y:S02]  /*0f10*/  LDG.E.64 R4, desc[UR36][R4.64] ;  /* 0x0000002404047981 */ /* 0x001ea4000c1e1b00 */
[----:B--2---:R-:W-:-:S04]  /*0f20*/  ISETP.NE.U32.AND P0, PT, R4, RZ, PT ;  /* 0x000000ff0400720c */ /* 0x004fc80003f05070 */
[----:B------:R-:W-:-:S13]  /*0f30*/  ISETP.NE.AND.EX P0, PT, R5, RZ, PT, P0 ;  /* 0x000000ff0500720c */ /* 0x000fda0003f05300 */
[----:B------:R-:W-:Y:S05]  /*0f40*/  @!P0 BRA `(.L_x_11) ;  /* 0x0000000000088947 */ /* 0x000fea0003800000 */
[----:B------:R0:W5:Y:S01]  /*0f50*/  LD.E R88, desc[UR36][R4.64] ;  /* 0x0000002404587980 */ /* 0x000162000c101900 */
[----:B------:R-:W-:Y:S05]  /*0f60*/  BRA `(.L_x_12) ;  /* 0x0000000000247947 */ /* 0x000fea0003800000 */
.L_x_11:
[----:B------:R-:W-:Y:S02]  /*0f70*/  ULDC.64 UR4, c[0x0][0x588] ;  /* 0x0001620000047ab9 */ /* 0x000fe40000000a00 */
[----:B------:R-:W-:-:S04]  /*0f80*/  ISETP.NE.U32.AND P0, PT, RZ, UR4, PT ;  /* 0x00000004ff007c0c */ /* 0x000fc8000bf05070 */
[----:B------:R-:W-:-:S13]  /*0f90*/  ISETP.NE.AND.EX P0, PT, RZ, UR5, PT, P0 ;  /* 0x00000005ff007c0c */ /* 0x000fda000bf05300 */
[----:B------:R-:W-:Y:S05]  /*0fa0*/  @!P0 BRA `(.L_x_13) ;  /* 0x00000000000c8947 */ /* 0x000fea0003800000 */
[----:B------:R-:W0:Y:S02]  /*0fb0*/  LDC.64 R88, c[0x0][0x588] ;  /* 0x00016200ff587b82 */ /* 0x000e240000000a00 */
[----:B0-----:R1:W5:Y:S01]  /*0fc0*/  LDG.E R88, desc[UR36][R88.64] ;  /* 0x0000002458587981 */ /* 0x001362000c1e1900 */
[----:B------:R-:W-:Y:S05]  /*0fd0*/  BRA `(.L_x_12) ;  /* 0x0000000000087947 */ /* 0x000fea0003800000 */
.L_x_13:
[----:B------:R-:W-:Y:S02]  /*0fe0*/  ULDC UR4, c[0x0][0x580] ;  /* 0x0001600000047ab9 */ /* 0x000fe40000000800 */
[----:B------:R-:W-:-:S07]  /*0ff0*/  IMAD.U32 R88, RZ, RZ, UR4 ;  /* 0x00000004ff587e24 */ /* 0x000fce000f8e00ff */
.L_x_12:
[----:B------:R-:W-:Y:S02]  /*1000*/  ULDC.64 UR4, c[0x0][0x5a0] ;  /* 0x0001680000047ab9 */ /* 0x000fe40000000a00 */
[----:B------:R-:W-:-:S04]  /*1010*/  ISETP.NE.U32.AND P0, PT, RZ, UR4, PT ;  /* 0x00000004ff007c0c */ /* 0x000fc8000bf05070 */
[----:B------:R-:W-:-:S13]  /*1020*/  ISETP.NE.AND.EX P0, PT, RZ, UR5, PT, P0 ;  /* 0x00000005ff007c0c */ /* 0x000fda000bf05300 */
[----:B------:R-:W-:Y:S05]  /*1030*/  @!P0 BRA `(.L_x_14) ;  /* 0x00000000001c8947 */ /* 0x000fea0003800000 */
[----:B0-----:R-:W0:Y:S02]  /*1040*/  LDC.64 R4, c[0x0][0x5a0] ;  /* 0x00016800ff047b82 */ /* 0x001e240000000a00 */
[----:B0-----:R-:W2:Y:S02]  /*1050*/  LDG.E.64 R4, desc[UR36][R4.64] ;  /* 0x0000002404047981 */ /* 0x001ea4000c1e1b00 */
[----:B--2---:R-:W-:-:S04]  /*1060*/  ISETP.NE.U32.AND P0, PT, R4, RZ, PT ;  /* 0x000000ff0400720c */ /* 0x004fc80003f05070 */
[----:B------:R-:W-:-:S13]  /*1070*/  ISETP.NE.AND.EX P0, PT, R5, RZ, PT, P0 ;  /* 0x000000ff0500720c */ /* 0x000fda0003f05300 */
[----:B------:R-:W-:Y:S05]  /*1080*/  @!P0 BRA `(.L_x_14) ;  /* 0x0000000000088947 */ /* 0x000fea0003800000 */
[----:B-1----:R0:W5:Y:S01]  /*1090*/  LD.E R89, desc[UR36][R4.64] ;  /* 0x0000002404597980 */ /* 0x002162000c101900 */
[----:B------:R-:W-:Y:S05]  /*10a0*/  BRA `(.L_x_15) ;  /* 0x0000000000247947 */ /* 0x000fea0003800000 */
.L_x_14:
[----:B------:R-:W-:Y:S02]  /*10b0*/  ULDC.64 UR4, c[0x0][0x590] ;  /* 0x0001640000047ab9 */ /* 0x000fe40000000a00 */
[----:B------:R-:W-:-:S04]  /*10c0*/  ISETP.NE.U32.AND P0, PT, RZ, UR4, PT ;  /* 0x00000004ff007c0c */ /* 0x000fc8000bf05070 */
[----:B------:R-:W-:-:S13]  /*10d0*/  ISETP.NE.AND.EX P0, PT, RZ, UR5, PT, P0 ;  /* 0x00000005ff007c0c */ /* 0x000fda000bf05300 */
[----:B------:R-:W-:Y:S05]  /*10e0*/  @!P0 BRA `(.L_x_16) ;  /* 0x00000000000c8947 */ /* 0x000fea0003800000 */
[----:B0-----:R-:W1:Y:S02]  /*10f0*/  LDC.64 R4, c[0x0][0x590] ;  /* 0x00016400ff047b82 */ /* 0x001e640000000a00 */
[----:B-1----:R1:W5:Y:S01]  /*1100*/  LDG.E R89, desc[UR36][R4.64] ;  /* 0x0000002404597981 */ /* 0x002362000c1e1900 */
[----:B------:R-:W-:Y:S05]  /*1110*/  BRA `(.L_x_15) ;  /* 0x0000000000087947 */ /* 0x000fea0003800000 */
.L_x_16:
[----:B------:R-:W-:Y:S02]  /*1120*/  ULDC UR4, c[0x0][0x584] ;  /* 0x0001610000047ab9 */ /* 0x000fe40000000800 */
[----:B-1----:R-:W-:-:S07]  /*1130*/  IMAD.U32 R89, RZ, RZ, UR4 ;  /* 0x00000004ff597e24 */ /* 0x002fce000f8e00ff */
.L_x_15:
[----:B------:R-:W-:-:S13]  /*1140*/  LOP3.LUT P0, RZ, R3, 0xff, RZ, 0xc0, !PT ;  /* 0x000000ff03ff7812 */ /* 0x000fda000780c0ff */
[----:B------:R-:W-:Y:S05]  /*1150*/  @!P0 EXIT ;  /* 0x000000000000894d */ /* 0x000fea0003800000 */
[----:B------:R-:W2:Y:S01]  /*1160*/  LDC R92, c[0x0][0x658] ;  /* 0x00019600ff5c7b82 */ /* 0x000ea20000000800 */
[----:B------:R-:W-:Y:S01]  /*1170*/  ULDC.64 UR6, c[0x0][0x288] ;  /* 0x0000a20000067ab9 */ /* 0x000fe20000000a00 */
[----:B------:R-:W-:Y:S01]  /*1180*/  LOP3.LUT R6, R6, 0x1, RZ, 0xc0, !PT ;  /* 0x0000000106067812 */ /* 0x000fe200078ec0ff */
[----:B------:R-:W-:Y:S01]  /*1190*/  UIADD3 UR4, UR7, 0x7f, URZ ;  /* 0x0000007f07047890 */ /* 0x000fe2000fffe03f */
[----:B------:R-:W-:Y:S01]  /*11a0*/  SHF.R.U32.HI R3, RZ, 0x2, R94 ;  /* 0x00000002ff037819 */ /* 0x000fe2000001165e */
[----:B01----:R-:W-:Y:S01]  /*11b0*/  IMAD.MOV.U32 R5, RZ, RZ, -0x1 ;  /* 0xffffffffff057424 */ /* 0x003fe200078e00ff */
[----:B------:R-:W-:Y:S01]  /*11c0*/  SHF.R.U32.HI R0, RZ, 0x1, R0 ;  /* 0x00000001ff007819 */ /* 0x000fe20000011600 */
[----:B------:R-:W-:Y:S01]  /*11d0*/  USHF.R.S32.HI UR5, URZ, 0x1f, UR4 ;  /* 0x0000001f3f057899 */ /* 0x000fe20008011404 */
[----:B------:R-:W0:Y:S01]  /*11e0*/  LDC.64 R90, c[0x0][0x5c8] ;  /* 0x00017200ff5a7b82 */ /* 0x000e220000000a00 */
[----:B------:R-:W-:Y:S01]  /*11f0*/  IMAD.SHL.U32 R22, R6, 0x40, RZ ;  /* 0x0000004006167824 */ /* 0x000fe200078e00ff */
[----:B------:R-:W-:Y:S01]  /*1200*/  LOP3.LUT R3, R3, 0x7, RZ, 0xc0, !PT ;  /* 0x0000000703037812 */ /* 0x000fe200078ec0ff */
[----:B------:R-:W-:Y:S01]  /*1210*/  ULEA.HI UR5, UR5, UR4, URZ, 0x7 ;  /* 0x0000000405057291 */ /* 0x000fe2000f8f383f */
[----:B------:R-:W-:Y:S01]  /*1220*/  LOP3.LUT R0, R0, 0x30, RZ, 0xc0, !PT ;  /* 0x0000003000007812 */ /* 0x000fe200078ec0ff */
[----:B------:R-:W-:Y:S01]  /*1230*/  IMAD.MOV.U32 R7, RZ, RZ, 0x1 ;  /* 0x00000001ff077424 */ /* 0x000fe200078e00ff */
[--C-:B------:R-:W-:Y:S01]  /*1240*/  LOP3.LUT R22, R22, 0x40, R3.reuse, 0xe2, !PT ;  /* 0x0000004016167812 */ /* 0x100fe200078ee203 */
[----:B------:R-:W-:Y:S01]  /*1250*/  USHF.R.S32.HI UR43, URZ, 0x7, UR5 ;  /* 0x000000073f2b7899 */ /* 0x000fe20008011405 */
[----:B------:R-:W1:Y:S01]  /*1260*/  LDC R96, c[0x0][0x600] ;  /* 0x00018000ff607b82 */ /* 0x000e620000000800 */
[----:B------:R-:W-:Y:S01]  /*1270*/  IADD3 R3, RZ, -R0, -R3 ;  /* 0x80000000ff037210 */ /* 0x000fe20007ffe803 */
[----:B------:R-:W-:Y:S01]  /*1280*/  IMAD.U32 R4, RZ, RZ, UR6 ;  /* 0x00000006ff047e24 */ /* 0x000fe2000f8e00ff */
[C---:B------:R-:W-:Y:S01]  /*1290*/  LOP3.LUT R93, R94.reuse, 0x3, RZ, 0xc0, !PT ;  /* 0x000000035e5d7812 */ /* 0x040fe200078ec0ff */
[----:B------:R-:W-:Y:S01]  /*12a0*/  UISETP.LT.AND UP0, UPT, UR43, 0x1, UPT ;  /* 0x000000012b00788c */ /* 0x000fe2000bf01270 */
[----:B------:R-:W-:Y:S01]  /*12b0*/  LOP3.LUT R95, R94, 0x80, RZ, 0xc0, !PT ;  /* 0x000000805e5f7812 */ /* 0x000fe200078ec0ff */
[----:B------:R-:W-:Y:S01]  /*12c0*/  IMAD R3, R6, -0x40, R3 ;  /* 0xffffffc006037824 */ /* 0x000fe200078e0203 */
[----:B------:R-:W-:Y:S01]  /*12d0*/  ULDC UR4, c[0x0][0x284] ;  /* 0x0000a10000047ab9 */ /* 0x000fe20000000800 */
[----:B--2---:R-:W-:Y:S01]  /*12e0*/  SHF.L.U32 R5, R5, R92, RZ ;  /* 0x0000005c05057219 */ /* 0x004fe200000006ff */
[----:B------:R-:W-:Y:S01]  /*12f0*/  USEL UR44, UR43, 0x1, UP0 ;  /* 0x000000012b2c7887 */ /* 0x000fe20008000000 */
[----:B------:R-:W-:Y:S01]  /*1300*/  IMAD R93, R93, -0x2, R4 ;  /* 0xfffffffe5d5d7824 */ /* 0x000fe200078e0204 */
[----:B------:R-:W-:Y:S01]  /*1310*/  LOP3.LUT R22, R22, R0, RZ, 0xfc, !PT ;  /* 0x0000000016167212 */ /* 0x000fe200078efcff */
[----:B------:R-:W-:Y:S01]  /*1320*/  IMAD.SHL.U32 R94, R94, 0x2, RZ ;  /* 0x000000025e5e7824 */ /* 0x000fe200078e00ff */
[----:B------:R-:W-:Y:S01]  /*1330*/  SHF.L.U32 R92, R7, R92, RZ ;  /* 0x0000005c075c7219 */ /* 0x000fe200000006ff */
[----:B------:R-:W-:Y:S01]  /*1340*/  VIADD R98, R3, UR4 ;  /* 0x0000000403627c36 */ /* 0x000fe20008000000 */
[----:B------:R-:W-:Y:S01]  /*1350*/  LOP3.LUT R103, R18, 0x1, RZ, 0xfc, !PT ;  /* 0x0000000112677812 */ /* 0x000fe200078efcff */
[----:B------:R-:W-:Y:S01]  /*1360*/  IMAD.MOV.U32 R23, RZ, RZ, RZ ;  /* 0x000000ffff177224 */ /* 0x000fe200078e00ff */
[C---:B0-----:R-:W-:Y:S01]  /*1370*/  SHF.L.U64.HI R91, R90.reuse, 0x3, R91 ;  /* 0x000000035a5b7819 */ /* 0x041fe2000001025b */
[----:B------:R-:W-:Y:S01]  /*1380*/  IMAD.SHL.U32 R90, R90, 0x8, RZ ;  /* 0x000000085a5a7824 */ /* 0x000fe200078e00ff */
[----:B------:R-:W-:Y:S01]  /*1390*/  SHF.R.U32.HI R95, RZ, 0x7, R95 ;  /* 0x00000007ff5f7819 */ /* 0x000fe2000001165f */
[----:B------:R-:W-:Y:S01]  /*13a0*/  UIADD3 UR44, UR43, -UR44, URZ ;  /* 0x8000002c2b2c7290 */ /* 0x000fe2000fffe03f */
[----:B------:R-:W-:Y:S01]  /*13b0*/  LOP3.LUT R97, RZ, R5, RZ, 0x33, !PT ;  /* 0x00000005ff617212 */ /* 0x000fe200078e33ff */
[----:B------:R-:W-:Y:S01]  /*13c0*/  UMOV UR40, URZ ;  /* 0x0000003f00287c82 */ /* 0x000fe20008000000 */
[----:B------:R-:W-:Y:S01]  /*13d0*/  UMOV UR42, URZ ;  /* 0x0000003f002a7c82 */ /* 0x000fe20008000000 */
[----:B-1----:R-:W-:-:S08]  /*13e0*/  VIADD R96, R96, 0xffffffff ;  /* 0xffffffff60607836 */ /* 0x002fd00000000000 */
.L_x_162:
[----:B0-----:R-:W0:Y:S01]  /*13f0*/  SHFL.IDX PT, R0, R95, RZ, 0x1f ;  /* 0x00001fff5f007589 */ /* 0x001e2200000e0000 */
[----:B-1----:R-:W1:Y:S01]  /*1400*/  S2UR UR7, SR_CgaCtaId ;  /* 0x00000000000779c3 */ /* 0x002e620000008800 */
[----:B------:R-:W-:Y:S01]  /*1410*/  UMOV UR6, 0x400 ;  /* 0x0000040000067882 */ /* 0x000fe20000000000 */
[----:B0-----:R-:W-:Y:S01]  /*1420*/  R2UR UR4, R0 ;  /* 0x00000000000472ca */ /* 0x001fe200000e0000 */
[----:B-1----:R-:W-:-:S12]  /*1430*/  ULEA UR6, UR7, UR6, 0x18 ;  /* 0x0000000607067291 */ /* 0x002fd8000f8ec03f */
[----:B------:R-:W-:-:S04]  /*1440*/  ULEA.HI UR5, UR4, UR4, URZ, 0x1 ;  /* 0x0000000404057291 */ /* 0x000fc8000f8f083f */
[----:B------:R-:W-:-:S04]  /*1450*/  ULOP3.LUT UR5, UR5, 0x7fffe, URZ, 0xc0, !UPT ;  /* 0x0007fffe05057892 */ /* 0x000fc8000f8ec03f */
[----:B------:R-:W-:-:S03]  /*1460*/  UIADD3 UR5, UR4, -UR5, URZ ;  /* 0x8000000504057290 */ /* 0x000fc6000fffe03f */
[----:B------:R-:W-:Y:S01]  /*1470*/  ULDC UR4, c[0x0][0x28c] ;  /* 0x0000a30000047ab9 */ /* 0x000fe20000000800 */
[----:B------:R-:W-:Y:S01]  /*1480*/  ULEA UR5, UR5, UR6, 0xd ;  /* 0x0000000605057291 */ /* 0x000fe2000f8e683f */
[----:B------:R-:W-:-:S03]  /*1490*/  ISETP.LT.AND P0, PT, RZ, UR4, PT ;  /* 0x00000004ff007c0c */ /* 0x000fc6000bf01270 */
[----:B------:R-:W-:-:S04]  /*14a0*/  UIADD3 UR5, UR5, 0x100, URZ ;  /* 0x0000010005057890 */ /* 0x000fc8000fffe03f */
[----:B------:R-:W-:-:S04]  /*14b0*/  USHF.R.U32.HI UR5, URZ, 0x4, UR5 ;  /* 0x000000043f057899 */ /* 0x000fc80008011605 */
[----:B------:R-:W-:-:S04]  /*14c0*/  ULOP3.LUT UR5, UR5, 0x3fff, URZ, 0xc0, !UPT ;  /* 0x00003fff05057892 */ /* 0x000fc8000f8ec03f */
[----:B------:R-:W-:Y:S01]  /*14d0*/  ULOP3.LUT UR45, UR5, 0x10000, URZ, 0xfc, !UPT ;  /* 0x00010000052d7892 */ /* 0x000fe2000f8efc3f */
[----:B--2345:R-:W-:Y:S11]  /*14e0*/  @P0 BRA `(.L_x_17) ;  /* 0x0000000000400947 */ /* 0x03cff60003800000 */
[----:B------:R-:W-:Y:S01]  /*14f0*/  MOV R0, 0x0 ;  /* 0x0000000000007802 */ /* 0x000fe20000000f00 */
[----:B------:R-:W-:Y:S01]  /*1500*/  ULDC.64 UR4, c[0x4][0x68] ;  /* 0x01001a0000047ab9 */ /* 0x000fe20000000a00 */
[----:B------:R-:W-:Y:S01]  /*1510*/  ULDC.64 UR6, c[0x4][0x8] ;  /* 0x0100020000067ab9 */ /* 0x000fe20000000a00 */
[----:B------:R-:W-:Y:S01]  /*1520*/  IMAD.U32 R4, RZ, RZ, UR4 ;  /* 0x00000004ff047e24 */ /* 0x000fe2000f8e00ff */
[----:B------:R0:W1:Y:S01]  /*1530*/  LDC.64 R14, c[0x4][R0] ;  /* 0x01000000000e7b82 */ /* 0x0000620000000a00 */
[----:B------:R-:W-:Y:S01]  /*1540*/  IMAD.U32 R5, RZ, RZ, UR5 ;  /* 0x00000005ff057e24 */ /* 0x000fe2000f8e00ff */
[----:B------:R-:W-:Y:S01]  /*1550*/  ULDC.64 UR4, c[0x4][0x70] ;  /* 0x01001c0000047ab9 */ /* 0x000fe20000000a00 */
[----:B------:R-:W-:Y:S02]  /*1560*/  IMAD.U32 R10, RZ, RZ, UR6 ;  /* 0x00000006ff0a7e24 */ /* 0x000fe4000f8e00ff */
[----:B------:R-:W-:Y:S02]  /*1570*/  IMAD.U32 R6, RZ, RZ, UR4 ;  /* 0x00000004ff067e24 */ /* 0x000fe4000f8e00ff */
[----:B------:R-:W-:-:S02]  /*1580*/  IMAD.U32 R7, RZ, RZ, UR5 ;  /* 0x00000005ff077e24 */ /* 0x000fc4000f8e00ff */
[----:B------:R-:W-:Y:S02]  /*1590*/  IMAD.U32 R11, RZ, RZ, UR7 ;  /* 0x00000007ff0b7e24 */ /* 0x000fe4000f8e00ff */
[----:B------:R-:W-:Y:S02]  /*15a0*/  IMAD.MOV.U32 R8, RZ, RZ, 0x1e1 ;  /* 0x000001e1ff087424 */ /* 0x000fe400078e00ff */
[----:B------:R-:W-:Y:S02]  /*15b0*/  IMAD.MOV.U32 R12, RZ, RZ, 0x1 ;  /* 0x00000001ff0c7424 */ /* 0x000fe400078e00ff */
[----:B0-----:R-:W-:-:S07]  /*15c0*/  IMAD.MOV.U32 R13, RZ, RZ, RZ ;  /* 0x000000ffff0d7224 */ /* 0x001fce00078e00ff */
[----:B------:R-:W-:-:S07]  /*15d0*/  LEPC R20, `(.L_x_17) ;  /* 0x000000001014794e */ /* 0x000fce0000000000 */
[----:B-1---5:R-:W-:Y:S05]  /*15e0*/  CALL.ABS.NOINC R14 ;  /* 0x000000000e007343 */ /* 0x022fea0003c00000 */
.L_x_17:
[----:B------:R-:W-:-:S13]  /*15f0*/  ISETP.NE.AND P0, PT, R103, 0x3, PT ;  /* 0x000000036700780c */ /* 0x000fda0003f05270 */
[----:B------:R-:W-:Y:S05]  /*1600*/  @!P0 BRA `(.L_x_18) ;  /* 0x0000000000048947 */ /* 0x000fea0003800000 */
[----:B------:R-:W-:Y:S01]  /*1610*/  BPT.TRAP 0x1 ;  /* 0x000000040000795c */ /* 0x000fe20000300000 */
.L_x_18:
[----:B------:R-:W0:Y:S01]  /*1620*/  S2UR UR5, SR_CgaCtaId ;  /* 0x00000000000579c3 */ /* 0x000e220000008800 */
[----:B------:R-:W-:Y:S01]  /*1630*/  UMOV UR4, 0x400 ;  /* 0x0000040000047882 */ /* 0x000fe20000000000 */
[----:B------:R-:W-:Y:S02]  /*1640*/  IMAD.U32 R0, RZ, RZ, UR40 ;  /* 0x00000028ff007e24 */ /* 0x000fe4000f8e00ff */
[----:B------:R-:W-:-:S03]  /*1650*/  IMAD.U32 R3, RZ, RZ, UR42 ;  /* 0x0000002aff037e24 */ /* 0x000fc6000f8e00ff */
[----:B------:R-:W-:Y:S01]  /*1660*/  SHF.L.U32 R0, R0, 0x1f, RZ ;  /* 0x0000001f00007819 */ /* 0x000fe200000006ff */
[----:B0-----:R-:W-:-:S06]  /*1670*/  ULEA UR4, UR5, UR4, 0x18 ;  /* 0x0000000405047291 */ /* 0x001fcc000f8ec03f */
[----:B------:R-:W-:-:S04]  /*1680*/  IMAD.U32 R6, RZ, RZ, UR4 ;  /* 0x00000004ff067e24 */ /* 0x000fc8000f8e00ff */
[----:B------:R-:W-:-:S04]  /*1690*/  IMAD R3, R3, 0x8, R6 ;  /* 0x0000000803037824 */ /* 0x000fc800078e0206 */
[----:B------:R0:W1:Y:S01]  /*16a0*/  SYNCS.PHASECHK.TRANS64.TRYWAIT P1, [R3+URZ], R0 ;  /* 0x00000000030075a7 */ /* 0x000062000802017f */
[----:B------:R-:W-:Y:S05]  /*16b0*/  @!P0 BRA `(.L_x_19) ;  /* 0x0000000000048947 */ /* 0x000fea0003800000 */
[----:B------:R-:W-:Y:S01]  /*16c0*/  BPT.TRAP 0x1 ;  /* 0x000000040000795c */ /* 0x000fe20000300000 */
.L_x_19:
[----:B------:R-:W-:-:S05]  /*16d0*/  IMAD.U32 R4, RZ, RZ, UR44 ;  /* 0x0000002cff047e24 */ /* 0x000fca000f8e00ff */
[----:B------:R-:W-:Y:S01]  /*16e0*/  ISETP.GE.AND P2, PT, R4, 0x1, PT ;  /* 0x000000010400780c */ /* 0x000fe20003f46270 */
[----:B-1----:R-:W-:-:S12]  /*16f0*/  @P1 BRA `(.L_x_20) ;  /* 0x0000000000081947 */ /* 0x002fd80003800000 */
[----:B------:R-:W1:Y:S02]  /*1700*/  SYNCS.PHASECHK.TRANS64.TRYWAIT P1, [R3+URZ], R0 ;  /* 0x00000000030075a7 */ /* 0x000e64000802017f */
[----:B-1----:R-:W-:Y:S05]  /*1710*/  @!P1 BRA `(.L_x_21) ;  /* 0x00000068004c9947 */ /* 0x002fea0003800000 */
.L_x_20:
[----:B------:R-:W-:Y:S05]  /*1720*/  WARPSYNC.ALL ;  /* 0x0000000000007948 */ /* 0x000fea0003800000 */
[----:B------:R-:W-:Y:S01]  /*1730*/  R2UR UR4, R6 ;  /* 0x00000000060472ca */ /* 0x000fe200000e0000 */
[----:B------:R-:W-:Y:S01]  /*1740*/  ULEA UR5, UR42, UR45, 0xb ;  /* 0x0000002d2a057291 */ /* 0x000fe2000f8e583f */
[----:B------:R-:W-:Y:S01]  /*1750*/  WARPGROUP.ARRIVE ;  /* 0x00000000000079c5 */ /* 0x000fe20000000000 */
[----:B------:R-:W-:Y:S01]  /*1760*/  UMOV UR9, 0x40000040 ;  /* 0x4000004000097882 */ /* 0x000fe20000000000 */
[----:B------:R-:W-:-:S04]  /*1770*/  UMOV UR11, 0x40000040 ;  /* 0x40000040000b7882 */ /* 0x000fc80000000000 */
[----:B------:R-:W-:-:S05]  /*1780*/  UMOV UR8, UR5 ;  /* 0x0000000500087c82 */ /* 0x000fca0008000000 */
[----:B------:R-:W-:-:S04]  /*1790*/  UIADD3 UR4, UR4, 0x18100, URZ ;  /* 0x0001810004047890 */ /* 0x000fc8000fffe03f */
[----:B------:R-:W-:-:S04]  /*17a0*/  USHF.R.U32.HI UR4, URZ, 0x4, UR4 ;  /* 0x000000043f047899 */ /* 0x000fc80008011604 */
[----:B------:R-:W-:-:S04]  /*17b0*/  ULOP3.LUT UR4, UR4, 0x3fff, URZ, 0xc0, !UPT ;  /* 0x00003fff04047892 */ /* 0x000fc8000f8ec03f */
[----:B------:R-:W-:-:S04]  /*17c0*/  ULOP3.LUT UR4, UR4, 0x10000, URZ, 0xfc, !UPT ;  /* 0x0001000004047892 */ /* 0x000fc8000f8efc3f */
[----:B------:R-:W-:-:S07]  /*17d0*/  ULEA UR6, UR42, UR4, 0xb ;  /* 0x000000042a067291 */ /* 0x000fce000f8e583f */
[----:B------:R-:W-:Y:S02]  /*17e0*/  UMOV UR10, UR6 ;  /* 0x00000006000a7c82 */ /* 0x000fe40008000000 */
[----:B------:R-:W-:Y:S01]  /*17f0*/  HGMMA.64x128x16.F32.BF16 R24, gdesc[UR8], RZ, !UPT, gsb0 ;  /* 0x01e00000081879f0 */ /* 0x000fe2000c0018ff */
[----:B------:R-:W-:Y:S02]  /*1800*/  UIADD3 UR8, UR5, 0x2, URZ ;  /* 0x0000000205087890 */ /* 0x000fe4000fffe03f */
[----:B------:R-:W-:Y:S01]  /*1810*/  UIADD3 UR10, UR6, 0x2, URZ ;  /* 0x00000002060a7890 */ /* 0x000fe2000fffe03f */
[----:B------:R-:W-:Y:S01]  /*1820*/  UMOV UR9, 0x40000040 ;  /* 0x4000004000097882 */ /* 0x000fe20000000000 */
[----:B------:R-:W-:Y:S01]  /*1830*/  UMOV UR11, 0x40000040 ;  /* 0x40000040000b7882 */ /* 0x000fe20000000000 */
[----:B------:R-:W-:Y:S02]  /*1840*/  WARPGROUP.DEPBAR.LE gsb0, 0x0 ;  /* 0x00008000000079c5 */ /* 0x000fe40000010000 */
[----:B------:R-:W-:-:S06]  /*1850*/  WARPGROUP.ARRIVE ;  /* 0x00000000000079c5 */ /* 0x000fcc0000000000 */
[----:B------:R-:W-:Y:S01]  /*1860*/  HGMMA.64x128x16.F32.BF16 R24, gdesc[UR8], R24, gsb0 ;  /* 0x01e00000081879f0 */ /* 0x000fe20008001818 */
        /* <DEDUP_REMOVED lines=41> */
[----:B------:R-:W-:Y:S03]  /*1b00*/  HGMMA.64x128x16.F32.BF16 R24, gdesc[UR8], R24, gsb0 ;  /* 0x01e00000081879f0 */ /* 0x000fe60008001818 */
[----:B------:R-:W-:Y:S02]  /*1b10*/  WARPGROUP.DEPBAR.LE gsb0, 0x0 ;  /* 0x00008000000079c5 */ /* 0x000fe40000010000 */
[----:B------:R-:W-:Y:S05]  /*1b20*/  @!P2 BRA `(.L_x_22) ;  /* 0x000000040098a947 */ /* 0x000fea0003800000 */
[----:B------:R-:W-:Y:S01]  /*1b30*/  UIADD3 UR5, UR42, 0x1, URZ ;  /* 0x000000012a057890 */ /* 0x000fe2000fffe03f */
[----:B01----:R-:W-:Y:S02]  /*1b40*/  IMAD.U32 R0, RZ, RZ, UR44 ;  /* 0x0000002cff007e24 */ /* 0x003fe4000f8e00ff */
[----:B------:R-:W-:Y:S01]  /*1b50*/  IMAD.U32 R3, RZ, RZ, UR42 ;  /* 0x0000002aff037e24 */ /* 0x000fe2000f8e00ff */
[----:B------:R-:W-:-:S04]  /*1b60*/  UISETP.NE.AND UP0, UPT, UR5, 0x3, UPT ;  /* 0x000000030500788c */ /* 0x000fc8000bf05270 */
[----:B------:R-:W-:Y:S02]  /*1b70*/  USEL UR6, URZ, 0x1, UP0 ;  /* 0x000000013f067887 */ /* 0x000fe40008000000 */
[----:B------:R-:W-:Y:S02]  /*1b80*/  USEL UR5, UR5, URZ, UP0 ;  /* 0x0000003f05057287 */ /* 0x000fe40008000000 */
[----:B------:R-:W-:-:S06]  /*1b90*/  ULOP3.LUT UR6, UR40, UR6, URZ, 0x3c, !UPT ;  /* 0x0000000628067292 */ /* 0x000fcc000f8e3c3f */
[----:B------:R-:W-:-:S07]  /*1ba0*/  IMAD.U32 R7, RZ, RZ, UR6 ;  /* 0x00000006ff077e24 */ /* 0x000fce000f8e00ff */
.L_x_29:
[----:B------:R-:W-:Y:S05]  /*1bb0*/  @!P0 BRA `(.L_x_23) ;  /* 0x0000000000048947 */ /* 0x000fea0003800000 */
[----:B------:R-:W-:Y:S01]  /*1bc0*/  BPT.TRAP 0x1 ;  /* 0x000000040000795c */ /* 0x000fe20000300000 */
.L_x_23:
[----:B------:R-:W0:Y:S01]  /*1bd0*/  S2UR UR7, SR_CgaCtaId ;  /* 0x00000000000779c3 */ /* 0x000e220000008800 */
[----:B------:R-:W-:Y:S01]  /*1be0*/  UMOV UR6, 0x400 ;  /* 0x0000040000067882 */ /* 0x000fe20000000000 */
[----:B------:R-:W-:Y:S01]  /*1bf0*/  IMAD.U32 R5, RZ, RZ, UR5 ;  /* 0x00000005ff057e24 */ /* 0x000fe2000f8e00ff */
[----:B------:R-:W-:Y:S01]  /*1c00*/  SHF.L.U32 R4, R7, 0x1f, RZ ;  /* 0x0000001f07047819 */ /* 0x000fe200000006ff */
[----:B0-----:R-:W-:-:S06]  /*1c10*/  ULEA UR6, UR7, UR6, 0x18 ;  /* 0x0000000607067291 */ /* 0x001fcc000f8ec03f */
[----:B------:R-:W-:-:S04]  /*1c20*/  IMAD.U32 R6, RZ, RZ, UR6 ;  /* 0x00000006ff067e24 */ /* 0x000fc8000f8e00ff */
[----:B------:R-:W-:-:S04]  /*1c30*/  IMAD R5, R5, 0x8, R6 ;  /* 0x0000000805057824 */ /* 0x000fc800078e0206 */
[----:B------:R0:W1:Y:S01]  /*1c40*/  SYNCS.PHASECHK.TRANS64.TRYWAIT P1, [R5+URZ], R4 ;  /* 0x00000004050075a7 */ /* 0x000062000802017f */
[----:B------:R-:W-:Y:S05]  /*1c50*/  @!P0 BRA `(.L_x_24) ;  /* 0x0000000000048947 */ /* 0x000fea0003800000 */
[----:B------:R-:W-:Y:S01]  /*1c60*/  BPT.TRAP 0x1 ;  /* 0x000000040000795c */ /* 0x000fe20000300000 */
.L_x_24:
[----:B-1----:R-:W-:Y:S05]  /*1c70*/  @P1 BRA `(.L_x_25) ;  /* 0x0000000000081947 */ /* 0x002fea0003800000 */
[----:B------:R-:W1:Y:S02]  /*1c80*/  SYNCS.PHASECHK.TRANS64.TRYWAIT P1, [R5+URZ], R4 ;  /* 0x00000004050075a7 */ /* 0x000e64000802017f */
[----:B-1----:R-:W-:Y:S05]  /*1c90*/  @!P1 BRA `(.L_x_26) ;  /* 0x0000006400009947 */ /* 0x002fea0003800000 */
.L_x_25:
[----:B------:R-:W-:Y:S01]  /*1ca0*/  ULEA UR6, UR5, UR45, 0xb ;  /* 0x0000002d05067291 */ /* 0x000fe2000f8e583f */
[----:B------:R-:W-:Y:S01]  /*1cb0*/  WARPGROUP.ARRIVE ;  /* 0x00000000000079c5 */ /* 0x000fe20000000000 */
[----:B------:R-:W-:Y:S01]  /*1cc0*/  ULEA UR7, UR5, UR4, 0xb ;  /* 0x0000000405077291 */ /* 0x000fe2000f8e583f */
[----:B------:R-:W-:Y:S01]  /*1cd0*/  UMOV UR9, 0x40000040 ;  /* 0x4000004000097882 */ /* 0x000fe20000000000 */
[----:B------:R-:W-:-:S03]  /*1ce0*/  UMOV UR11, 0x40000040 ;  /* 0x40000040000b7882 */ /* 0x000fc60000000000 */
[----:B------:R-:W-:Y:S02]  /*1cf0*/  UMOV UR8, UR6 ;  /* 0x0000000600087c82 */ /* 0x000fe40008000000 */
[----:B------:R-:W-:Y:S02]  /*1d00*/  UMOV UR10, UR7 ;  /* 0x00000007000a7c82 */ /* 0x000fe40008000000 */
[----:B------:R-:W-:Y:S01]  /*1d10*/  HGMMA.64x128x16.F32.BF16 R24, gdesc[UR8], R24, gsb0 ;  /* 0x01e00000081879f0 */ /* 0x000fe20008001818 */
[----:B------:R-:W-:Y:S02]  /*1d20*/  UIADD3 UR8, UR6, 0x2, URZ ;  /* 0x0000000206087890 */ /* 0x000fe4000fffe03f */
[----:B------:R-:W-:Y:S01]  /*1d30*/  UIADD3 UR10, UR7, 0x2, URZ ;  /* 0x00000002070a7890 */ /* 0x000fe2000fffe03f */
[----:B------:R-:W-:Y:S01]  /*1d40*/  UMOV UR9, 0x40000040 ;  /* 0x4000004000097882 */ /* 0x000fe20000000000 */
[----:B------:R-:W-:Y:S01]  /*1d50*/  UMOV UR11, 0x40000040 ;  /* 0x40000040000b7882 */ /* 0x000fe20000000000 */
[----:B------:R-:W-:-:S02]  /*1d60*/  WARPGROUP.DEPBAR.LE gsb0, 0x0 ;  /* 0x00008000000079c5 */ /* 0x000fc40000010000 */
        /* <DEDUP_REMOVED lines=46> */
[----:B------:R-:W-:Y:S01]  /*2050*/  BPT.TRAP 0x1 ;  /* 0x000000040000795c */ /* 0x000fe20000300000 */
.L_x_27:
[----:B------:R-:W-:-:S13]  /*2060*/  ISETP.NE.AND P1, PT, R102, RZ, PT ;  /* 0x000000ff6600720c */ /* 0x000fda0003f25270 */
[----:B01----:R-:W-:-:S04]  /*2070*/  @P1 IMAD R4, R3, 0x8, R6 ;  /* 0x0000000803041824 */ /* 0x003fc800078e0206 */
[----:B------:R-:W-:-:S05]  /*2080*/  @P1 VIADD R4, R4, 0x18 ;  /* 0x0000001804041836 */ /* 0x000fca0000000000 */
[----:B------:R-:W-:-:S04]  /*2090*/  @P1 PRMT R4, R19, 0x654, R4 ;  /* 0x0000065413041816 */ /* 0x000fc80000000004 */
[----:B------:R0:W-:Y:S01]  /*20a0*/  @P1 SYNCS.ARRIVE.TRANS64.RED.A1T0 RZ, [R4+URZ], RZ ;  /* 0x000000ff04ff19a7 */ /* 0x0001e2000810043f */
[----:B------:R-:W-:-:S13]  /*20b0*/  ISETP.GT.U32.AND P1, PT, R18, 0x1, PT ;  /* 0x000000011200780c */ /* 0x000fda0003f24070 */
[----:B0-----:R-:W-:Y:S05]  /*20c0*/  @P1 BRA `(.L_x_28) ;  /* 0x0000000000041947 */ /* 0x001fea0003800000 */
[----:B------:R-:W-:Y:S01]  /*20d0*/  BPT.TRAP 0x1 ;  /* 0x000000040000795c */ /* 0x000fe20000300000 */
.L_x_28:
[----:B------:R-:W-:Y:S01]  /*20e0*/  UIADD3 UR5, UR5, 0x1, URZ ;  /* 0x0000000105057890 */ /* 0x000fe2000fffe03f */
[C---:B------:R-:W-:Y:S01]  /*20f0*/  ISETP.GT.AND P2, PT, R0.reuse, 0x1, PT ;  /* 0x000000010000780c */ /* 0x040fe20003f44270 */
[----:B------:R-:W-:Y:S02]  /*2100*/  VIADD R3, R3, 0x1 ;  /* 0x0000000103037836 */ /* 0x000fe40000000000 */
[----:B------:R-:W-:Y:S01]  /*2110*/  UISETP.NE.AND UP0, UPT, UR5, 0x3, UPT ;  /* 0x000000030500788c */ /* 0x000fe2000bf05270 */
[----:B------:R-:W-:Y:S02]  /*2120*/  VIADD R0, R0, 0xffffffff ;  /* 0xffffffff00007836 */ /* 0x000fe40000000000 */
[C---:B------:R-:W-:Y:S01]  /*2130*/  ISETP.NE.AND P1, PT, R3.reuse, 0x3, PT ;  /* 0x000000030300780c */ /* 0x040fe20003f25270 */
[----:B------:R-:W-:Y:S02]  /*2140*/  USEL UR6, URZ, 0x1, UP0 ;  /* 0x000000013f067887 */ /* 0x000fe40008000000 */
[----:B------:R-:W-:Y:S01]  /*2150*/  USEL UR5, UR5, URZ, UP0 ;  /* 0x0000003f05057287 */ /* 0x000fe20008000000 */
[----:B------:R-:W-:-:S03]  /*2160*/  SEL R3, R3, RZ, P1 ;  /* 0x000000ff03037207 */ /* 0x000fc60000800000 */
[----:B------:R-:W-:Y:S01]  /*2170*/  LOP3.LUT R7, R7, UR6, RZ, 0x3c, !PT ;  /* 0x0000000607077c12 */ /* 0x000fe2000f8e3cff */
[----:B------:R-:W-:Y:S07]  /*2180*/  @P2 BRA `(.L_x_29) ;  /* 0xfffffff800882947 */ /* 0x000fee000383ffff */
.L_x_22:
[----:B01----:R-:W0:Y:S02]  /*2190*/  LDC R0, c[0x0][0x28c] ;  /* 0x0000a300ff007b82 */ /* 0x003e240000000800 */
[----:B0-----:R-:W-:-:S13]  /*21a0*/  ISETP.GE.AND P1, PT, R0, 0x1, PT ;  /* 0x000000010000780c */ /* 0x001fda0003f26270 */
[----:B------:R-:W-:Y:S05]  /*21b0*/  @!P1 BRA `(.L_x_30) ;  /* 0x0000000000449947 */ /* 0x000fea0003800000 */
[----:B------:R-:W-:Y:S05]  /*21c0*/  @!P0 BRA `(.L_x_31) ;  /* 0x0000000000048947 */ /* 0x000fea0003800000 */
[----:B------:R-:W-:Y:S01]  /*21d0*/  BPT.TRAP 0x1 ;  /* 0x000000040000795c */ /* 0x000fe20000300000 */
.L_x_31:
[----:B------:R-:W-:-:S13]  /*21e0*/  ISETP.NE.AND P0, PT, R102, RZ, PT ;  /* 0x000000ff6600720c */ /* 0x000fda0003f05270 */
[----:B------:R-:W-:-:S05]  /*21f0*/  VOTEU.ANY UP0, P0 ;  /* 0x00000000003f7886 */ /* 0x000fca0000000100 */
[----:B------:R-:W-:-:S06]  /*2200*/  @UP0 UIADD3 UR4, UR44, UR42, URZ ;  /* 0x0000002a2c040290 */ /* 0x000fcc000fffe03f */
[----:B------:R-:W-:Y:S02]  /*2210*/  IMAD.U32 R4, RZ, RZ, UR4 ;  /* 0x00000004ff047e24 */ /* 0x000fe4000f8e00ff */
[----:B------:R-:W-:Y:S02]  /*2220*/  IMAD.U32 R3, RZ, RZ, UR4 ;  /* 0x00000004ff037e24 */ /* 0x000fe4000f8e00ff */
[----:B------:R-:W-:-:S05]  /*2230*/  @P0 IMAD.WIDE.U32 R4, R4, -0x55555555, RZ ;  /* 0xaaaaaaab04040825 */ /* 0x000fca00078e00ff */
[----:B------:R-:W-:-:S05]  /*2240*/  @P0 SHF.R.U32.HI R0, RZ, 0x1, R5 ;  /* 0x00000001ff000819 */ /* 0x000fca0000011605 */
[----:B------:R-:W-:-:S04]  /*2250*/  @P0 IMAD R0, R0, -0x3, R3 ;  /* 0xfffffffd00000824 */ /* 0x000fc800078e0203 */
[----:B------:R-:W-:-:S04]  /*2260*/  @P0 IMAD R0, R0, 0x8, R6 ;  /* 0x0000000800000824 */ /* 0x000fc800078e0206 */
[----:B------:R-:W-:-:S05]  /*2270*/  @P0 VIADD R0, R0, 0x18 ;  /* 0x0000001800000836 */ /* 0x000fca0000000000 */
[----:B------:R-:W-:-:S04]  /*2280*/  @P0 PRMT R0, R19, 0x654, R0 ;  /* 0x0000065413000816 */ /* 0x000fc80000000000 */
[----:B------:R0:W-:Y:S01]  /*2290*/  @P0 SYNCS.ARRIVE.TRANS64.RED.A1T0 RZ, [R0+URZ], RZ ;  /* 0x000000ff00ff09a7 */ /* 0x0001e2000810043f */
[----:B------:R-:W-:-:S13]  /*22a0*/  ISETP.GT.U32.AND P0, PT, R18, 0x1, PT ;  /* 0x000000011200780c */ /* 0x000fda0003f04070 */
[----:B0-----:R-:W-:Y:S05]  /*22b0*/  @P0 BRA `(.L_x_30) ;  /* 0x0000000000040947 */ /* 0x001fea0003800000 */
[----:B------:R-:W-:Y:S01]  /*22c0*/  BPT.TRAP 0x1 ;  /* 0x000000040000795c */ /* 0x000fe20000300000 */
.L_x_30:
[----:B------:R-:W-:Y:S01]  /*22d0*/  IMAD.SHL.U32 R3, R100, 0x80, RZ ;  /* 0x0000008064037824 */ /* 0x000fe200078e00ff */
[----:B------:R-:W-:Y:S01]  /*22e0*/  UIADD3 UR42, UR43, UR42, URZ ;  /* 0x0000002a2b2a7290 */ /* 0x000fe2000fffe03f */
[----:B------:R-:W-:Y:S01]  /*22f0*/  SHF.R.S32.HI R13, RZ, 0x1f, R99 ;  /* 0x0000001fff0d7819 */ /* 0x000fe20000011463 */
[----:B------:R-:W-:Y:S01]  /*2300*/  UISETP.GE.U32.AND UP1, UPT, UR43, 0x3, UPT ;  /* 0x000000032b00788c */ /* 0x000fe2000bf26070 */
[----:B------:R-:W-:Y:S01]  /*2310*/  IMAD.SHL.U32 R7, R101, 0x80, RZ ;  /* 0x0000008065077824 */ /* 0x000fe200078e00ff */
[----:B------:R-:W-:Y:S01]  /*2320*/  ULDC UR7, c[0x0][0x288] ;  /* 0x0000a20000077ab9 */ /* 0x000fe20000000800 */
[C---:B------:R-:W-:Y:S01]  /*2330*/  LOP3.LUT R8, R3.reuse, 0x6, R94, 0xf8, !PT ;  /* 0x0000000603087812 */ /* 0x040fe200078ef85e */
[----:B------:R-:W-:Y:S01]  /*2340*/  UISETP.GT.U32.AND UP0, UPT, UR42, 0x2, UPT ;  /* 0x000000022a00788c */ /* 0x000fe2000bf04070 */
[----:B------:R-:W-:Y:S01]  /*2350*/  ISETP.GE.AND P0, PT, R3, UR7, PT ;  /* 0x0000000703007c0c */ /* 0x000fe2000bf06270 */
[----:B------:R-:W-:Y:S01]  /*2360*/  ULDC.64 UR4, c[0x0][0x5d0] ;  /* 0x0001740000047ab9 */ /* 0x000fe20000000a00 */
[--C-:B------:R-:W-:Y:S01]  /*2370*/  SHF.R.S32.HI R9, RZ, 0x1f, R8.reuse ;  /* 0x0000001fff097819 */ /* 0x100fe20000011408 */
[----:B------:R-:W-:Y:S01]  /*2380*/  ULDC UR10, c[0x0][0x284] ;  /* 0x0000a100000a7ab9 */ /* 0x000fe20000000800 */
[----:B------:R-:W-:Y:S01]  /*2390*/  IMAD R0, R13, UR4, RZ ;  /* 0x000000040d007c24 */ /* 0x000fe2000f8e02ff */
[----:B------:R-:W-:Y:S01]  /*23a0*/  UISETP.LT.U32.AND UP0, UPT, UR43, 0x3, UP0 ;  /* 0x000000032b00788c */ /* 0x000fe20008701070 */
[----:B------:R-:W-:Y:S01]  /*23b0*/  ISETP.GE.OR P0, PT, R7, UR10, P0 ;  /* 0x0000000a07007c0c */ /* 0x000fe20008706670 */
[----:B------:R-:W-:Y:S01]  /*23c0*/  IMAD.WIDE.U32 R4, R99, UR4, R8 ;  /* 0x0000000463047c25 */ /* 0x000fe2000f8e0008 */
[----:B------:R-:W-:Y:S01]  /*23d0*/  ULDC.64 UR8, c[0x0][0x5c8] ;  /* 0x0001720000087ab9 */ /* 0x000fe20000000a00 */
[----:B------:R-:W-:-:S02]  /*23e0*/  USEL UR6, URZ, 0x1, !UP0 ;  /* 0x000000013f067887 */ /* 0x000fc4000c000000 */
[----:B------:R-:W-:Y:S01]  /*23f0*/  IMAD R11, R99, UR5, R0 ;  /* 0x00000005630b7c24 */ /* 0x000fe2000f8e0200 */
[----:B------:R-:W-:Y:S01]  /*2400*/  @UP1 UIMAD.WIDE.U32 UR4, UR42, -0x55555555, URZ ;  /* 0xaaaaaaab2a0418a5 */ /* 0x000fe2000f8e003f */
[----:B------:R-:W-:Y:S01]  /*2410*/  IMAD.WIDE R100, R101, 0x80, R22 ;  /* 0x0000008065647825 */ /* 0x000fe200078e0216 */
[----:B------:R-:W-:Y:S02]  /*2420*/  ULOP3.LUT UR40, UR40, UR6, URZ, 0x3c, !UPT ;  /* 0x0000000628287292 */ /* 0x000fe4000f8e3c3f */
[----:B------:R-:W-:Y:S01]  /*2430*/  @UP1 USHF.R.U32.HI UR4, URZ, 0x1, UR5 ;  /* 0x000000013f041899 */ /* 0x000fe20008011605 */
[----:B------:R-:W-:Y:S02]  /*2440*/  IMAD.IADD R5, R5, 0x1, R11 ;  /* 0x0000000105057824 */ /* 0x000fe400078e020b */
[----:B------:R-:W-:Y:S01]  /*2450*/  IMAD R11, R101, UR8, RZ ;  /* 0x00000008650b7c24 */ /* 0x000fe2000f8e02ff */
[----:B------:R-:W-:Y:S01]  /*2460*/  @UP1 ULOP3.LUT UR40, UR40, 0x1, UR4, 0x78, !UPT ;  /* 0x0000000128281892 */ /* 0x000fe2000f8e7804 */
[----:B------:R-:W-:-:S04]  /*2470*/  IMAD.WIDE.U32 R104, R100, UR8, R4 ;  /* 0x0000000864687c25 */ /* 0x000fc8000f8e0004 */
[----:B------:R-:W-:Y:S02]  /*2480*/  IMAD R11, R100, UR9, R11 ;  /* 0x00000009640b7c24 */ /* 0x000fe4000f8e020b */
[----:B------:R-:W-:Y:S01]  /*2490*/  IMAD.MOV.U32 R0, RZ, RZ, -0x1 ;  /* 0xffffffffff007424 */ /* 0x000fe200078e00ff */
[----:B------:R-:W-:Y:S06]  /*24a0*/  @P0 BRA `(.L_x_32) ;  /* 0x0000004000040947 */ /* 0x000fec0003800000 */
[----:B-----5:R-:W-:Y:S01]  /*24b0*/  FSETP.NEU.AND P1, PT, R89, RZ, PT ;  /* 0x000000ff5900720b */ /* 0x020fe20003f2d000 */
[----:B------:R-:W-:Y:S01]  /*24c0*/  IMAD.IADD R4, R93, 0x1, -R3 ;  /* 0x000000015d047824 */ /* 0x000fe200078e0a03 */
[----:B------:R-:W-:Y:S01]  /*24d0*/  BSSY B0, `(.L_x_32) ;  /* 0x00003fe000007945 */ /* 0x000fe20003800000 */
[----:B------:R-:W-:Y:S02]  /*24e0*/  IMAD.IADD R3, R98, 0x1, -R7 ;  /* 0x0000000162037824 */ /* 0x000fe400078e0a07 */
[----:B------:R-:W-:Y:S01]  /*24f0*/  IMAD.IADD R115, R105, 0x1, R11 ;  /* 0x0000000169737824 */ /* 0x000fe200078e020b */
[----:B------:R-:W-:-:S04]  /*2500*/  ISETP.GT.AND P0, PT, R4, RZ, PT ;  /* 0x000000ff0400720c */ /* 0x000fc80003f04270 */
[----:B------:R-:W-:-:S03]  /*2510*/  ISETP.GT.AND P3, PT, R3, RZ, P0 ;  /* 0x000000ff0300720c */ /* 0x000fc60000764270 */
[----:B------:R-:W-:Y:S10]  /*2520*/  @!P1 BRA `(.L_x_33) ;  /* 0x0000002c00289947 */ /* 0x000ff40003800000 */
[----:B------:R-:W0:Y:S01]  /*2530*/  LDC.64 R108, c[0x0][0x5b8] ;  /* 0x00016e00ff6c7b82 */ /* 0x000e220000000a00 */
[----:B------:R-:W-:-:S07]  /*2540*/  ULDC.64 UR4, c[0x0][0x5c0] ;  /* 0x0001700000047ab9 */ /* 0x000fce0000000a00 */
[----:B------:R-:W1:Y:S08]  /*2550*/  LDC.64 R110, c[0x0][0x5b0] ;  /* 0x00016c00ff6e7b82 */ /* 0x000e700000000a00 */
[----:B------:R-:W2:Y:S01]  /*2560*/  LDC.64 R112, c[0x0][0x5a8] ;  /* 0x00016a00ff707b82 */ /* 0x000ea20000000a00 */
[-C--:B0-----:R-:W-:Y:S02]  /*2570*/  IMAD R6, R13, R108.reuse, RZ ;  /* 0x0000006c0d067224 */ /* 0x081fe400078e02ff */
[----:B------:R-:W-:-:S04]  /*2580*/  IMAD.WIDE.U32 R106, R99, R108, R8 ;  /* 0x0000006c636a7225 */ /* 0x000fc800078e0008 */
[----:B------:R-:W-:Y:S02]  /*2590*/  IMAD R105, R99, R109, R6 ;  /* 0x0000006d63697224 */ /* 0x000fe400078e0206 */
[-C--:B-1----:R-:W-:Y:S02]  /*25a0*/  IMAD R5, R101, R110.reuse, RZ ;  /* 0x0000006e65057224 */ /* 0x082fe400078e02ff */
[----:B------:R-:W-:Y:S02]  /*25b0*/  IMAD.IADD R13, R107, 0x1, R105 ;  /* 0x000000016b0d7824 */ /* 0x000fe400078e0269 */
[----:B------:R-:W-:Y:S02]  /*25c0*/  IMAD.MOV.U32 R12, RZ, RZ, R106 ;  /* 0x000000ffff0c7224 */ /* 0x000fe400078e006a */
[C---:B------:R-:W-:Y:S02]  /*25d0*/  IMAD R109, R100.reuse, R111, R5 ;  /* 0x0000006f646d7224 */ /* 0x040fe400078e0205 */
[----:B------:R-:W-:-:S04]  /*25e0*/  IMAD.WIDE.U32 R6, R100, R110, R12 ;  /* 0x0000006e64067225 */ /* 0x000fc800078e000c */
[----:B------:R-:W-:Y:S01]  /*25f0*/  IMAD.IADD R5, R7, 0x1, R109 ;  /* 0x0000000107057824 */ /* 0x000fe200078e026d */
[----:B--2---:R-:W-:-:S04]  /*2600*/  LEA R14, P1, R6, R112, 0x1 ;  /* 0x00000070060e7211 */ /* 0x004fc800078208ff */
[----:B------:R-:W-:-:S05]  /*2610*/  LEA.HI.X R15, R6, R113, R5, 0x1, P1 ;  /* 0x00000071060f7211 */ /* 0x000fca00008f0c05 */
[----:B------:R0:W2:Y:S01]  /*2620*/  @P3 LDG.E.LTC128B.U16 R5, desc[UR36][R14.64] ;  /* 0x000000240e053981 */ /* 0x0000a2000c1e1520 */
[----:B------:R-:W-:Y:S01]  /*2630*/  IMAD.WIDE.U32 R6, R100, R110, R8 ;  /* 0x0000006e64067225 */ /* 0x000fe200078e0008 */
[----:B------:R-:W-:Y:S03]  /*2640*/  BSSY B1, `(.L_x_34) ;  /* 0x0000013000017945 */ /* 0x000fe60003800000 */
[----:B------:R-:W-:Y:S02]  /*2650*/  IMAD.IADD R7, R109, 0x1, R7 ;  /* 0x000000016d077824 */ /* 0x000fe400078e0207 */
[----:B------:R-:W-:Y:S01]  /*2660*/  IMAD.WIDE.U32 R20, R99, R108, R6 ;  /* 0x0000006c63147225 */ /* 0x000fe200078e0006 */
[----:B0-----:R-:W-:-:S03]  /*2670*/  SHF.L.U64.HI R15, R110, 0x3, R111 ;  /* 0x000000036e0f7819 */ /* 0x001fc6000001026f */
[----:B------:R-:W-:Y:S01]  /*2680*/  IMAD.IADD R7, R105, 0x1, R21 ;  /* 0x0000000169077824 */ /* 0x000fe200078e0215 */
[----:B------:R-:W-:Y:S01]  /*2690*/  LEA R6, P4, R20, R112, 0x1 ;  /* 0x0000007014067211 */ /* 0x000fe200078808ff */
[----:B------:R-:W-:-:S03]  /*26a0*/  IMAD.SHL.U32 R14, R110, 0x8, RZ ;  /* 0x000000086e0e7824 */ /* 0x000fc600078e00ff */
[----:B------:R-:W-:Y:S01]  /*26b0*/  LEA.HI.X R7, R20, R113, R7, 0x1, P4 ;  /* 0x0000007114077211 */ /* 0x000fe200020f0c07 */
[----:B--2---:R-:W-:-:S04]  /*26c0*/  IMAD.U32 R10, R5, 0x10000, RZ ;  /* 0x00010000050a7824 */ /* 0x004fc800078e00ff */
[----:B------:R-:W-:Y:S01]  /*26d0*/  FMUL R11, R10, R89 ;  /* 0x000000590a0b7220 */ /* 0x000fe20000400000 */
[----:B------:R-:W-:-:S03]  /*26e0*/  LEA R10, P1, R104, UR4, 0x1 ;  /* 0x00000004680a7c11 */ /* 0x000fc6000f8208ff */
[----:B------:R-:W-:Y:S01]  /*26f0*/  FFMA R24, R24, R88, R11 ;  /* 0x0000005818187223 */ /* 0x000fe2000000000b */
[----:B------:R-:W-:Y:S02]  /*2700*/  LEA.HI.X R11, R104, UR5, R115, 0x1, P1 ;  /* 0x00000005680b7c11 */ /* 0x000fe400088f0c73 */
[----:B------:R-:W-:Y:S02]  /*2710*/  ISETP.GT.AND P1, PT, R4, 0x1, PT ;  /* 0x000000010400780c */ /* 0x000fe40003f24270 */
[----:B------:R-:W-:Y:S02]  /*2720*/  F2FP.BF16.F32.PACK_AB R24, RZ, R24 ;  /* 0x00000018ff18723e */ /* 0x000fe400000010ff */
[----:B------:R-:W-:-:S03]  /*2730*/  ISETP.GT.AND P2, PT, R3, RZ, P1 ;  /* 0x000000ff0300720c */ /* 0x000fc60000f44270 */
[----:B------:R0:W-:Y:S10]  /*2740*/  @P3 STG.E.U16 desc[UR36][R10.64], R24 ;  /* 0x000000180a003986 */ /* 0x0001f4000c101524 */
[----:B------:R-:W-:Y:S05]  /*2750*/  @!P2 BRA `(.L_x_35) ;  /* 0x000000000004a947 */ /* 0x000fea0003800000 */
[----:B------:R1:W5:Y:S02]  /*2760*/  LDG.E.LTC128B.U16 R5, desc[UR36][R6.64+0x2] ;  /* 0x0000022406057981 */ /* 0x000364000c1e1520 */
.L_x_35:
[----:B------:R-:W-:Y:S05]  /*2770*/  BSYNC B1 ;  /* 0x0000000000017941 */ /* 0x000fea0003800000 */
.L_x_34:
[----:B-----5:R-:W-:Y:S01]  /*2780*/  IMAD.U32 R12, R5, 0x10000, RZ ;  /* 0x00010000050c7824 */ /* 0x020fe200078e00ff */
[----:B------:R-:W-:Y:S01]  /*2790*/  ISETP.GT.AND P0, PT, R3, 0x8, P0 ;  /* 0x000000080300780c */ /* 0x000fe20000704270 */
[----:B------:R-:W-:Y:S01]  /*27a0*/  IMAD.WIDE.U32 R20, R100, R110, R14 ;  /* 0x0000006e64147225 */ /* 0x000fe200078e000e */
[----:B0-----:R-:W-:-:S03]  /*27b0*/  PRMT R24, R5, 0x7610, R24 ;  /* 0x0000761005187816 */ /* 0x001fc60000000018 */
[----:B------:R-:W-:Y:S01]  /*27c0*/  FMUL R12, R12, R89 ;  /* 0x000000590c0c7220 */ /* 0x000fe20000400000 */
[----:B------:R-:W-:Y:S01]  /*27d0*/  IMAD.IADD R109, R109, 0x1, R21 ;  /* 0x000000016d6d7824 */ /* 0x000fe200078e0215 */
[----:B------:R-:W-:Y:S02]  /*27e0*/  IADD3 R106, P3, R106, R20, RZ ;  /* 0x000000146a6a7210 */ /* 0x000fe40007f7e0ff */
[----:B------:R-:W-:-:S03]  /*27f0*/  FFMA R12, R25, R88, R12 ;  /* 0x00000058190c7223 */ /* 0x000fc6000000000c */
[----:B------:R-:W-:Y:S02]  /*2800*/  IMAD.X R13, R109, 0x1, R13, P3 ;  /* 0x000000016d0d7824 */ /* 0x000fe400018e060d */
[----:B------:R-:W-:Y:S02]  /*2810*/  F2FP.BF16.F32.PACK_AB R12, RZ, R12 ;  /* 0x0000000cff0c723e */ /* 0x000fe400000010ff */
[----:B------:R-:W-:Y:S02]  /*2820*/  LEA R14, P3, R106, R112, 0x1 ;  /* 0x000000706a0e7211 */ /* 0x000fe400078608ff */
[----:B------:R-:W-:Y:S02]  /*2830*/  PRMT R21, R12, 0x7610, R21 ;  /* 0x000076100c157816 */ /* 0x000fe40000000015 */
[----:B------:R-:W-:-:S03]  /*2840*/  LEA.HI.X R15, R106, R113, R13, 0x1, P3 ;  /* 0x000000716a0f7211 */ /* 0x000fc600018f0c0d */
[----:B------:R0:W-:Y:S04]  /*2850*/  @P2 STG.E.U16 desc[UR36][R10.64+0x2], R21 ;  /* 0x000002150a002986 */ /* 0x0001e8000c101524 */
[----:B------:R-:W2:Y:S01]  /*2860*/  @P0 LDG.E.LTC128B.U16 R24, desc[UR36][R14.64] ;  /* 0x000000240e180981 */ /* 0x000ea2000c1e1520 */
[----:B------:R-:W-:Y:S01]  /*2870*/  IADD3 R20, P2, R8, R20, RZ ;  /* 0x0000001408147210 */ /* 0x000fe20007f5e0ff */
[----:B------:R-:W-:Y:S01]  /*2880*/  BSSY B1, `(.L_x_36) ;  /* 0x0000011000017945 */ /* 0x000fe20003800000 */
[C---:B------:R-:W-:Y:S02]  /*2890*/  SHF.L.U64.HI R13, R90.reuse, 0x1, R91 ;  /* 0x000000015a0d7819 */ /* 0x040fe4000001025b */
[----:B------:R-:W-:Y:S01]  /*28a0*/  ISETP.GT.AND P1, PT, R3, 0x8, P1 ;  /* 0x000000080300780c */ /* 0x000fe20000f24270 */
[----:B0-----:R-:W-:Y:S01]  /*28b0*/  IMAD.X R21, R9, 0x1, R109, P2 ;  /* 0x0000000109157824 */ /* 0x001fe200010e066d */
[----:B------:R-:W-:Y:S01]  /*28c0*/  LEA R12, P2, R90, R10, 0x1 ;  /* 0x0000000a5a0c7211 */ /* 0x000fe200078408ff */
[----:B------:R-:W-:-:S04]  /*28d0*/  IMAD.WIDE.U32 R20, R99, R108, R20 ;  /* 0x0000006c63147225 */ /* 0x000fc800078e0014 */
[----:B------:R-:W-:Y:S02]  /*28e0*/  IMAD.X R13, R13, 0x1, R11, P2 ;  /* 0x000000010d0d7824 */ /* 0x000fe400010e060b */
[----:B------:R-:W-:Y:S02]  /*28f0*/  IMAD.IADD R9, R105, 0x1, R21 ;  /* 0x0000000169097824 */ /* 0x000fe400078e0215 */
[----:B--2---:R-:W-:-:S04]  /*2900*/  IMAD.U32 R8, R24, 0x10000, RZ ;  /* 0x0001000018087824 */ /* 0x004fc800078e00ff */
[----:B------:R-:W-:Y:S01]  /*2910*/  FMUL R5, R8, R89 ;  /* 0x0000005908057220 */ /* 0x000fe20000400000 */
[----:B------:R-:W-:-:S03]  /*2920*/  LEA R8, P3, R20, R112, 0x1 ;  /* 0x0000007014087211 */ /* 0x000fc600078608ff */
[----:B------:R-:W-:Y:S01]  /*2930*/  FFMA R5, R26, R88, R5 ;  /* 0x000000581a057223 */ /* 0x000fe20000000005 */
[----:B------:R-:W-:-:S04]  /*2940*/  LEA.HI.X R9, R20, R113, R9, 0x1, P3 ;  /* 0x0000007114097211 */ /* 0x000fc800018f0c09 */
[----:B------:R-:W-:-:S05]  /*2950*/  F2FP.BF16.F32.PACK_AB R5, RZ, R5 ;  /* 0x00000005ff05723e */ /* 0x000fca00000010ff */
[----:B------:R0:W-:Y:S01]  /*2960*/  @P0 STG.E.U16 desc[UR36][R12.64], R5 ;  /* 0x000000050c000986 */ /* 0x0001e2000c101524 */
[----:B------:R-:W-:Y:S05]  /*2970*/  @!P1 BRA `(.L_x_37) ;  /* 0x0000000000049947 */ /* 0x000fea0003800000 */
[----:B------:R2:W5:Y:S02]  /*2980*/  LDG.E.LTC128B.U16 R24, desc[UR36][R8.64+0x2] ;  /* 0x0000022408187981 */ /* 0x000564000c1e1520 */
.L_x_37:
[----:B------:R-:W-:Y:S05]  /*2990*/  BSYNC B1 ;  /* 0x0000000000017941 */ /* 0x000fea0003800000 */
.L_x_36:
[----:B-----5:R-:W-:Y:S01]  /*29a0*/  IMAD.U32 R14, R24, 0x10000, RZ ;  /* 0x00010000180e7824 */ /* 0x020fe200078e00ff */
[----:B------:R-:W-:Y:S01]  /*29b0*/  ISETP.GT.AND P0, PT, R4, 0x8, PT ;  /* 0x000000080400780c */ /* 0x000fe20003f04270 */
[----:B------:R-:W-:Y:S02]  /*29c0*/  BSSY B1, `(.L_x_38) ;  /* 0x0000008000017945 */ /* 0x000fe40003800000 */
[----:B------:R-:W-:Y:S01]  /*29d0*/  FMUL R14, R14, R89 ;  /* 0x000000590e0e7220 */ /* 0x000fe20000400000 */
[----:B------:R-:W-:-:S03]  /*29e0*/  ISETP.GT.AND P2, PT, R3, RZ, P0 ;  /* 0x000000ff0300720c */ /* 0x000fc60000744270 */
[----:B------:R-:W-:-:S05]  /*29f0*/  FFMA R14, R27, R88, R14 ;  /* 0x000000581b0e7223 */ /* 0x000fca000000000e */
[----:B------:R-:W-:-:S05]  /*2a00*/  F2FP.BF16.F32.PACK_AB R14, RZ, R14 ;  /* 0x0000000eff0e723e */ /* 0x000fca00000010ff */
[----:B------:R3:W-:Y:S01]  /*2a10*/  @P1 STG.E.U16 desc[UR36][R12.64+0x2], R14 ;  /* 0x0000020e0c001986 */ /* 0x0007e2000c101524 */
[----:B------:R-:W-:Y:S05]  /*2a20*/  @!P2 BRA `(.L_x_39) ;  /* 0x000000000004a947 */ /* 0x000fea0003800000 */
[----:B------:R4:W5:Y:S02]  /*2a30*/  LDG.E.LTC128B.U16 R24, desc[UR36][R6.64+0x10] ;  /* 0x0000102406187981 */ /* 0x000964000c1e1520 */
.L_x_39:
[----:B------:R-:W-:Y:S05]  /*2a40*/  BSYNC B1 ;  /* 0x0000000000017941 */ /* 0x000fea0003800000 */
.L_x_38:
[----:B---3-5:R-:W-:Y:S01]  /*2a50*/  IMAD.U32 R14, R24, 0x10000, RZ ;  /* 0x00010000180e7824 */ /* 0x028fe200078e00ff */
[----:B------:R-:W-:Y:S01]  /*2a60*/  ISETP.GT.AND P1, PT, R4, 0x9, PT ;  /* 0x000000090400780c */ /* 0x000fe20003f24270 */
[----:B------:R-:W-:Y:S02]  /*2a70*/  BSSY B1, `(.L_x_40) ;  /* 0x0000008000017945 */ /* 0x000fe40003800000 */
[----:B0-----:R-:W-:Y:S01]  /*2a80*/  FMUL R5, R14, R89 ;  /* 0x000000590e057220 */ /* 0x001fe20000400000 */
[----:B------:R-:W-:-:S03]  /*2a90*/  ISETP.GT.AND P3, PT, R3, RZ, P1 ;  /* 0x000000ff0300720c */ /* 0x000fc60000f64270 */
[----:B------:R-:W-:-:S05]  /*2aa0*/  FFMA R5, R28, R88, R5 ;  /* 0x000000581c057223 */ /* 0x000fca0000000005 */
[----:B------:R-:W-:-:S05]  /*2ab0*/  F2FP.BF16.F32.PACK_AB R5, RZ, R5 ;  /* 0x00000005ff05723e */ /* 0x000fca00000010ff */
[----:B------:R0:W-:Y:S01]  /*2ac0*/  @P2 STG.E.U16 desc[UR36][R10.64+0x10], R5 ;  /* 0x000010050a002986 */ /* 0x0001e2000c101524 */
[----:B------:R-:W-:Y:S05]  /*2ad0*/  @!P3 BRA `(.L_x_41) ;  /* 0x000000000004b947 */ /* 0x000fea0003800000 */
[----:B------:R3:W5:Y:S02]  /*2ae0*/  LDG.E.LTC128B.U16 R24, desc[UR36][R6.64+0x12] ;  /* 0x0000122406187981 */ /* 0x000764000c1e1520 */
.L_x_41:
[----:B------:R-:W-:Y:S05]  /*2af0*/  BSYNC B1 ;  /* 0x0000000000017941 */ /* 0x000fea0003800000 */
.L_x_40:
[----:B-----5:R-:W-:Y:S01]  /*2b00*/  IMAD.U32 R14, R24, 0x10000, RZ ;  /* 0x00010000180e7824 */ /* 0x020fe200078e00ff */
[----:B------:R-:W-:Y:S01]  /*2b10*/  ISETP.GT.AND P0, PT, R3, 0x8, P0 ;  /* 0x000000080300780c */ /* 0x000fe20000704270 */
[----:B------:R-:W-:Y:S02]  /*2b20*/  BSSY B1, `(.L_x_42) ;  /* 0x0000007000017945 */ /* 0x000fe40003800000 */
[----:B------:R-:W-:-:S04]  /*2b30*/  FMUL R14, R14, R89 ;  /* 0x000000590e0e7220 */ /* 0x000fc80000400000 */
[----:B------:R-:W-:-:S05]  /*2b40*/  FFMA R14, R29, R88, R14 ;  /* 0x000000581d0e7223 */ /* 0x000fca000000000e */
[----:B------:R-:W-:-:S05]  /*2b50*/  F2FP.BF16.F32.PACK_AB R14, RZ, R14 ;  /* 0x0000000eff0e723e */ /* 0x000fca00000010ff */
[----:B------:R0:W-:Y:S01]  /*2b60*/  @P3 STG.E.U16 desc[UR36][R10.64+0x12], R14 ;  /* 0x0000120e0a003986 */ /* 0x0001e2000c101524 */
[----:B------:R-:W-:Y:S05]  /*2b70*/  @!P0 BRA `(.L_x_43) ;  /* 0x0000000000048947 */ /* 0x000fea0003800000 */
[----:B------:R0:W5:Y:S02]  /*2b80*/  LDG.E.LTC128B.U16 R24, desc[UR36][R8.64+0x10] ;  /* 0x0000102408187981 */ /* 0x000164000c1e1520 */
.L_x_43:
[----:B------:R-:W-:Y:S05]  /*2b90*/  BSYNC B1 ;  /* 0x0000000000017941 */ /* 0x000fea0003800000 */
.L_x_42:
[----:B0----5:R-:W-:Y:S01]  /*2ba0*/  IMAD.U32 R14, R24, 0x10000, RZ ;  /* 0x00010000180e7824 */ /* 0x021fe200078e00ff */
        /* <DEDUP_REMOVED lines=8> */
.L_x_45:
[----:B------:R-:W-:Y:S05]  /*2c30*/  BSYNC B1 ;  /* 0x0000000000017941 */ /* 0x000fea0003800000 */
.L_x_44:
        /* <DEDUP_REMOVED lines=10> */
.L_x_47:
[----:B------:R-:W-:Y:S05]  /*2ce0*/  BSYNC B1 ;  /* 0x0000000000017941 */ /* 0x000fea0003800000 */
.L_x_46:
[----:B0----5:R-:W-:Y:S01]  /*2cf0*/  IMAD.U32 R14, R24, 0x10000, RZ ;  /* 0x00010000180e7824 */ /* 0x021fe200078e00ff */
        /* <DEDUP_REMOVED lines=9> */
.L_x_49:
[----:B------:R-:W-:Y:S05]  /*2d90*/  BSYNC B1 ;  /* 0x0000000000017941 */ /* 0x000fea0003800000 */
.L_x_48:
        /* <DEDUP_REMOVED lines=9> */
.L_x_51:
[----:B------:R-:W-:Y:S05]  /*2e30*/  BSYNC B1 ;  /* 0x0000000000017941 */ /* 0x000fea0003800000 */
.L_x_50:
        /* <DEDUP_REMOVED lines=9> */
.L_x_53:
[----:B------:R-:W-:Y:S05]  /*2ed0*/  BSYNC B1 ;  /* 0x0000000000017941 */ /* 0x000fea0003800000 */
.L_x_52:
        /* <DEDUP_REMOVED lines=10> */
.L_x_55:
[----:B------:R-:W-:Y:S05]  /*2f80*/  BSYNC B1 ;  /* 0x0000000000017941 */ /* 0x000fea0003800000 */
.L_x_54:
        /* <DEDUP_REMOVED lines=10> */
.L_x_57:
[----:B------:R-:W-:Y:S05]  /*3030*/  BSYNC B1 ;  /* 0x0000000000017941 */ /* 0x000fea0003800000 */
.L_x_56:
        /* <DEDUP_REMOVED lines=9> */
.L_x_59:
[----:B------:R-:W-:Y:S05]  /*30d0*/  BSYNC B1 ;  /* 0x0000000000017941 */ /* 0x000fea0003800000 */
.L_x_58:
        /* <DEDUP_REMOVED lines=9> */
.L_x_61:
[----:B------:R-:W-:Y:S05]  /*3170*/  BSYNC B1 ;  /* 0x0000000000017941 */ /* 0x000fea0003800000 */
.L_x_60:
        /* <DEDUP_REMOVED lines=10> */
.L_x_63:
[----:B------:R-:W-:Y:S05]  /*3220*/  BSYNC B1 ;  /* 0x0000000000017941 */ /* 0x000fea0003800000 */
.L_x_62:
        /* <DEDUP_REMOVED lines=10> */
.L_x_65:
[----:B------:R-:W-:Y:S05]  /*32d0*/  BSYNC B1 ;  /* 0x0000000000017941 */ /* 0x000fea0003800000 */
.L_x_64:
        /* <DEDUP_REMOVED lines=9> */
.L_x_67:
[----:B------:R-:W-:Y:S05]  /*3370*/  BSYNC B1 ;  /* 0x0000000000017941 */ /* 0x000fea0003800000 */
.L_x_66:
        /* <DEDUP_REMOVED lines=9> */
.L_x_69:
[----:B------:R-:W-:Y:S05]  /*3410*/  BSYNC B1 ;  /* 0x0000000000017941 */ /* 0x000fea0003800000 */
.L_x_68:
        /* <DEDUP_REMOVED lines=10> */
.L_x_71:
[----:B------:R-:W-:Y:S05]  /*34c0*/  BSYNC B1 ;  /* 0x0000000000017941 */ /* 0x000fea0003800000 */
.L_x_70:
        /* <DEDUP_REMOVED lines=10> */
.L_x_73:
[----:B------:R-:W-:Y:S05]  /*3570*/  BSYNC B1 ;  /* 0x0000000000017941 */ /* 0x000fea0003800000 */
.L_x_72:
        /* <DEDUP_REMOVED lines=9> */
.L_x_75:
[----:B------:R-:W-:Y:S05]  /*3610*/  BSYNC B1 ;  /* 0x0000000000017941 */ /* 0x000fea0003800000 */
.L_x_74:
        /* <DEDUP_REMOVED lines=9> */
.L_x_77:
[----:B------:R-:W-:Y:S05]  /*36b0*/  BSYNC B1 ;  /* 0x0000000000017941 */ /* 0x000fea0003800000 */
.L_x_76:
        /* <DEDUP_REMOVED lines=10> */
.L_x_79:
[----:B------:R-:W-:Y:S05]  /*3760*/  BSYNC B1 ;  /* 0x0000000000017941 */ /* 0x000fea0003800000 */
.L_x_78:
        /* <DEDUP_REMOVED lines=10> */
.L_x_81:
[----:B------:R-:W-:Y:S05]  /*3810*/  BSYNC B1 ;  /* 0x0000000000017941 */ /* 0x000fea0003800000 */
.L_x_80:
        /* <DEDUP_REMOVED lines=9> */
.L_x_83:
[----:B------:R-:W-:Y:S05]  /*38b0*/  BSYNC B1 ;  /* 0x0000000000017941 */ /* 0x000fea0003800000 */
.L_x_82:
        /* <DEDUP_REMOVED lines=9> */
.L_x_85:
[----:B------:R-:W-:Y:S05]  /*3950*/  BSYNC B1 ;  /* 0x0000000000017941 */ /* 0x000fea0003800000 */
.L_x_84:
        /* <DEDUP_REMOVED lines=10> */
.L_x_87:
[----:B------:R-:W-:Y:S05]  /*3a00*/  BSYNC B1 ;  /* 0x0000000000017941 */ /* 0x000fea0003800000 */
.L_x_86:
        /* <DEDUP_REMOVED lines=10> */
.L_x_89:
[----:B------:R-:W-:Y:S05]  /*3ab0*/  BSYNC B1 ;  /* 0x0000000000017941 */ /* 0x000fea0003800000 */
.L_x_88:
        /* <DEDUP_REMOVED lines=9> */
.L_x_91:
[----:B------:R-:W-:Y:S05]  /*3b50*/  BSYNC B1 ;  /* 0x0000000000017941 */ /* 0x000fea0003800000 */
.L_x_90:
        /* <DEDUP_REMOVED lines=9> */
.L_x_93:
[----:B------:R-:W-:Y:S05]  /*3bf0*/  BSYNC B1 ;  /* 0x0000000000017941 */ /* 0x000fea0003800000 */
.L_x_92:
        /* <DEDUP_REMOVED lines=10> */
.L_x_95:
[----:B------:R-:W-:Y:S05]  /*3ca0*/  BSYNC B1 ;  /* 0x0000000000017941 */ /* 0x000fea0003800000 */
.L_x_94:
        /* <DEDUP_REMOVED lines=10> */
.L_x_97:
[----:B------:R-:W-:Y:S05]  /*3d50*/  BSYNC B1 ;  /* 0x0000000000017941 */ /* 0x000fea0003800000 */
.L_x_96:
        /* <DEDUP_REMOVED lines=9> */
.L_x_99:
[----:B------:R-:W-:Y:S05]  /*3df0*/  BSYNC B1 ;  /* 0x0000000000017941 */ /* 0x000fea0003800000 */
.L_x_98:
        /* <DEDUP_REMOVED lines=9> */
.L_x_101:
[----:B------:R-:W-:Y:S05]  /*3e90*/  BSYNC B1 ;  /* 0x0000000000017941 */ /* 0x000fea0003800000 */
.L_x_100:
        /* <DEDUP_REMOVED lines=10> */
.L_x_103:
[----:B------:R-:W-:Y:S05]  /*3f40*/  BSYNC B1 ;  /* 0x0000000000017941 */ /* 0x000fea0003800000 */
.L_x_102:
        /* <DEDUP_REMOVED lines=10> */
.L_x_105:
[----:B------:R-:W-:Y:S05]  /*3ff0*/  BSYNC B1 ;  /* 0x0000000000017941 */ /* 0x000fea0003800000 */
.L_x_104:
        /* <DEDUP_REMOVED lines=9> */
.L_x_107:
[----:B------:R-:W-:Y:S05]  /*4090*/  BSYNC B1 ;  /* 0x0000000000017941 */ /* 0x000fea0003800000 */
.L_x_106:
        /* <DEDUP_REMOVED lines=9> */
.L_x_109:
[----:B------:R-:W-:Y:S05]  /*4130*/  BSYNC B1 ;  /* 0x0000000000017941 */ /* 0x000fea0003800000 */
.L_x_108:
        /* <DEDUP_REMOVED lines=10> */
.L_x_111:
[----:B------:R-:W-:Y:S05]  /*41e0*/  BSYNC B1 ;  /* 0x0000000000017941 */ /* 0x000fea0003800000 */
.L_x_110:
        /* <DEDUP_REMOVED lines=10> */
.L_x_113:
[----:B------:R-:W-:Y:S05]  /*4290*/  BSYNC B1 ;  /* 0x0000000000017941 */ /* 0x000fea0003800000 */
.L_x_112:
        /* <DEDUP_REMOVED lines=9> */
.L_x_115:
[----:B------:R-:W-:Y:S05]  /*4330*/  BSYNC B1 ;  /* 0x0000000000017941 */ /* 0x000fea0003800000 */
.L_x_114:
        /* <DEDUP_REMOVED lines=9> */
.L_x_117:
[----:B------:R-:W-:Y:S05]  /*43d0*/  BSYNC B1 ;  /* 0x0000000000017941 */ /* 0x000fea0003800000 */
.L_x_116:
        /* <DEDUP_REMOVED lines=10> */
.L_x_119:
[----:B------:R-:W-:Y:S05]  /*4480*/  BSYNC B1 ;  /* 0x0000000000017941 */ /* 0x000fea0003800000 */
.L_x_118:
        /* <DEDUP_REMOVED lines=10> */
.L_x_121:
[----:B------:R-:W-:Y:S05]  /*4530*/  BSYNC B1 ;  /* 0x0000000000017941 */ /* 0x000fea0003800000 */
.L_x_120:
        /* <DEDUP_REMOVED lines=9> */
.L_x_123:
[----:B------:R-:W-:Y:S05]  /*45d0*/  BSYNC B1 ;  /* 0x0000000000017941 */ /* 0x000fea0003800000 */
.L_x_122:
        /* <DEDUP_REMOVED lines=9> */
.L_x_125:
[----:B------:R-:W-:Y:S05]  /*4670*/  BSYNC B1 ;  /* 0x0000000000017941 */ /* 0x000fea0003800000 */
.L_x_124:
        /* <DEDUP_REMOVED lines=10> */
.L_x_127:
[----:B------:R-:W-:Y:S05]  /*4720*/  BSYNC B1 ;  /* 0x0000000000017941 */ /* 0x000fea0003800000 */
.L_x_126:
        /* <DEDUP_REMOVED lines=10> */
.L_x_129:
[----:B------:R-:W-:Y:S05]  /*47d0*/  BSYNC B1 ;  /* 0x0000000000017941 */ /* 0x000fea0003800000 */
.L_x_128:
        /* <DEDUP_REMOVED lines=9> */
.L_x_131:
[----:B------:R-:W-:Y:S05]  /*4870*/  BSYNC B1 ;  /* 0x0000000000017941 */ /* 0x000fea0003800000 */
.L_x_130:
        /* <DEDUP_REMOVED lines=9> */
.L_x_133:
[----:B------:R-:W-:Y:S05]  /*4910*/  BSYNC B1 ;  /* 0x0000000000017941 */ /* 0x000fea0003800000 */
.L_x_132:
        /* <DEDUP_REMOVED lines=10> */
.L_x_135:
[----:B------:R-:W-:Y:S05]  /*49c0*/  BSYNC B1 ;  /* 0x0000000000017941 */ /* 0x000fea0003800000 */
.L_x_134:
        /* <DEDUP_REMOVED lines=10> */
.L_x_137:
[----:B------:R-:W-:Y:S05]  /*4a70*/  BSYNC B1 ;  /* 0x0000000000017941 */ /* 0x000fea0003800000 */
.L_x_136:
        /* <DEDUP_REMOVED lines=9> */
.L_x_139:
[----:B------:R-:W-:Y:S05]  /*4b10*/  BSYNC B1 ;  /* 0x0000000000017941 */ /* 0x000fea0003800000 */
.L_x_138:
        /* <DEDUP_REMOVED lines=9> */
.L_x_141:
[----:B------:R-:W-:Y:S05]  /*4bb0*/  BSYNC B1 ;  /* 0x0000000000017941 */ /* 0x000fea0003800000 */
.L_x_140:
        /* <DEDUP_REMOVED lines=10> */
.L_x_143:
[----:B------:R-:W-:Y:S05]  /*4c60*/  BSYNC B1 ;  /* 0x0000000000017941 */ /* 0x000fea0003800000 */
.L_x_142:
        /* <DEDUP_REMOVED lines=10> */
.L_x_145:
[----:B------:R-:W-:Y:S05]  /*4d10*/  BSYNC B1 ;  /* 0x0000000000017941 */ /* 0x000fea0003800000 */
.L_x_144:
        /* <DEDUP_REMOVED lines=9> */
.L_x_147:
[----:B------:R-:W-:Y:S05]  /*4db0*/  BSYNC B1 ;  /* 0x0000000000017941 */ /* 0x000fea0003800000 */
.L_x_146:
        /* <DEDUP_REMOVED lines=9> */
.L_x_149:
[----:B------:R-:W-:Y:S05]  /*4e50*/  BSYNC B1 ;  /* 0x0000000000017941 */ /* 0x000fea0003800000 */
.L_x_148:
        /* <DEDUP_REMOVED lines=10> */
.L_x_151:
[----:B------:R-:W-:Y:S05]  /*4f00*/  BSYNC B1 ;  /* 0x0000000000017941 */ /* 0x000fea0003800000 */
.L_x_150:
[----:B0----5:R-:W-:Y:S01]  /*4f10*/  IMAD.U32 R14, R24, 0x10000, RZ ;  /* 0x00010000180e7824 */ /* 0x021fe200078e00ff */
[----:B------:R-:W-:Y:S01]  /*4f20*/  ISETP.GT.AND P1, PT, R4, 0x79, PT ;  /* 0x000000790400780c */ /* 0x000fe20003f24270 */
[----:B------:R-:W-:Y:S01]  /*4f30*/  @P2 IMAD.MOV.U32 R4, RZ, RZ, R10 ;  /* 0x000000ffff042224 */ /* 0x000fe200078e000a */
[----:B------:R-:W-:Y:S01]  /*4f40*/  BSSY B1, `(.L_x_152) ;  /* 0x000000a000017945 */ /* 0x000fe20003800000 */
[----:B------:R-:W-:Y:S01]  /*4f50*/  FMUL R5, R14, R89 ;  /* 0x000000590e057220 */ /* 0x000fe20000400000 */
[----:B------:R-:W-:-:S03]  /*4f60*/  ISETP.GT.AND P3, PT, R3, RZ, P1 ;  /* 0x000000ff0300720c */ /* 0x000fc60000f64270 */
[----:B------:R-:W-:-:S05]  /*4f70*/  FFMA R5, R84, R88, R5 ;  /* 0x0000005854057223 */ /* 0x000fca0000000005 */
[----:B------:R-:W-:-:S04]  /*4f80*/  F2FP.BF16.F32.PACK_AB R5, RZ, R5 ;  /* 0x00000005ff05723e */ /* 0x000fc800000010ff */
[----:B------:R-:W-:Y:S01]  /*4f90*/  PRMT R14, R5, 0x7610, R14 ;  /* 0x00007610050e7816 */ /* 0x000fe2000000000e */
[----:B------:R-:W-:-:S05]  /*4fa0*/  @P2 IMAD.MOV.U32 R5, RZ, RZ, R11 ;  /* 0x000000ffff052224 */ /* 0x000fca00078e000b */
[----:B------:R0:W-:Y:S01]  /*4fb0*/  @P2 STG.E.U16 desc[UR36][R4.64+0xf0], R14 ;  /* 0x0000f00e04002986 */ /* 0x0001e2000c101524 */
[----:B------:R-:W-:Y:S05]  /*4fc0*/  @!P3 BRA `(.L_x_153) ;  /* 0x000000000004b947 */ /* 0x000fea0003800000 */
[----:B------:R0:W5:Y:S02]  /*4fd0*/  LDG.E.LTC128B.U16 R24, desc[UR36][R6.64+0xf2] ;  /* 0x0000f22406187981 */ /* 0x000164000c1e1520 */
.L_x_153:
[----:B------:R-:W-:Y:S05]  /*4fe0*/  BSYNC B1 ;  /* 0x0000000000017941 */ /* 0x000fea0003800000 */
.L_x_152:
        /* <DEDUP_REMOVED lines=9> */
.L_x_155:
[----:B------:R-:W-:Y:S05]  /*5080*/  BSYNC B1 ;  /* 0x0000000000017941 */ /* 0x000fea0003800000 */
.L_x_154:
[----:B0----5:R-:W-:Y:S01]  /*5090*/  IMAD.U32 R4, R24, 0x10000, RZ ;  /* 0x0001000018047824 */ /* 0x021fe200078e00ff */
[----:B------:R-:W-:Y:S01]  /*50a0*/  ISETP.GT.AND P1, PT, R3, 0x8, P1 ;  /* 0x000000080300780c */ /* 0x000fe20000f24270 */
[----:B------:R-:W-:Y:S02]  /*50b0*/  BSSY B1, `(.L_x_156) ;  /* 0x000000a000017945 */ /* 0x000fe40003800000 */
[----:B------:R-:W-:Y:S01]  /*50c0*/  FMUL R5, R4, R89 ;  /* 0x0000005904057220 */ /* 0x000fe20000400000 */
[----:B------:R-:W-:-:S03]  /*50d0*/  @P0 IMAD.MOV.U32 R4, RZ, RZ, R12 ;  /* 0x000000ffff040224 */ /* 0x000fc600078e000c */
[----:B------:R-:W-:-:S05]  /*50e0*/  FFMA R5, R86, R88, R5 ;  /* 0x0000005856057223 */ /* 0x000fca0000000005 */
[----:B------:R-:W-:-:S04]  /*50f0*/  F2FP.BF16.F32.PACK_AB R5, RZ, R5 ;  /* 0x00000005ff05723e */ /* 0x000fc800000010ff */
[----:B-1-34-:R-:W-:Y:S01]  /*5100*/  PRMT R6, R5, 0x7610, R6 ;  /* 0x0000761005067816 */ /* 0x01afe20000000006 */
[----:B------:R-:W-:-:S05]  /*5110*/  @P0 IMAD.MOV.U32 R5, RZ, RZ, R13 ;  /* 0x000000ffff050224 */ /* 0x000fca00078e000d */
[----:B------:R0:W-:Y:S01]  /*5120*/  @P0 STG.E.U16 desc[UR36][R4.64+0xf0], R6 ;  /* 0x0000f00604000986 */ /* 0x0001e2000c101524 */
[----:B------:R-:W-:Y:S05]  /*5130*/  @!P1 BRA `(.L_x_157) ;  /* 0x0000000000049947 */ /* 0x000fea0003800000 */
[----:B------:R1:W5:Y:S02]  /*5140*/  LDG.E.LTC128B.U16 R24, desc[UR36][R8.64+0xf2] ;  /* 0x0000f22408187981 */ /* 0x000364000c1e1520 */
.L_x_157:
[----:B------:R-:W-:Y:S05]  /*5150*/  BSYNC B1 ;  /* 0x0000000000017941 */ /* 0x000fea0003800000 */
.L_x_156:
[----:B------:R-:W-:Y:S05]  /*5160*/  @!P1 BRA `(.L_x_158) ;  /* 0x0000001000d09947 */ /* 0x000fea0003800000 */
[----:B-----5:R-:W-:-:S04]  /*5170*/  IMAD.U32 R24, R24, 0x10000, RZ ;  /* 0x0001000018187824 */ /* 0x020fc800078e00ff */
[----:B------:R-:W-:-:S04]  /*5180*/  FMUL R24, R24, R89 ;  /* 0x0000005918187220 */ /* 0x000fc80000400000 */
[----:B------:R-:W-:-:S05]  /*5190*/  FFMA R24, R87, R88, R24 ;  /* 0x0000005857187223 */ /* 0x000fca0000000018 */
[----:B------:R-:W-:-:S05]  /*51a0*/  F2FP.BF16.F32.PACK_AB R24, RZ, R24 ;  /* 0x00000018ff18723e */ /* 0x000fca00000010ff */
[----:B------:R3:W-:Y:S01]  /*51b0*/  STG.E.U16 desc[UR36][R12.64+0xf2], R24 ;  /* 0x0000f2180c007986 */ /* 0x0007e2000c101524 */
[----:B------:R-:W-:Y:S05]  /*51c0*/  BRA `(.L_x_158) ;  /* 0x0000001000b87947 */ /* 0x000fea0003800000 */
.L_x_33:
[----:B------:R-:W-:Y:S01]  /*51d0*/  ISETP.GT.AND P2, PT, R4, 0x1, PT ;  /* 0x000000010400780c */ /* 0x000fe20003f44270 */
[----:B------:R-:W-:Y:S01]  /*51e0*/  ULDC.64 UR4, c[0x0][0x5c0] ;  /* 0x0001700000047ab9 */ /* 0x000fe20000000a00 */
[-C--:B------:R-:W-:Y:S01]  /*51f0*/  FMUL R24, R24, R88.reuse ;  /* 0x0000005818187220 */ /* 0x080fe20000400000 */
[-C--:B------:R-:W-:Y:S01]  /*5200*/  FMUL R25, R25, R88.reuse ;  /* 0x0000005819197220 */ /* 0x080fe20000400000 */
[----:B------:R-:W-:Y:S01]  /*5210*/  ISETP.GT.AND P1, PT, R3, RZ, P2 ;  /* 0x000000ff0300720c */ /* 0x000fe20001724270 */
[-C--:B------:R-:W-:Y:S01]  /*5220*/  FMUL R26, R26, R88.reuse ;  /* 0x000000581a1a7220 */ /* 0x080fe20000400000 */
[----:B------:R-:W-:Y:S01]  /*5230*/  LEA R6, P4, R104, UR4, 0x1 ;  /* 0x0000000468067c11 */ /* 0x000fe2000f8808ff */
[----:B------:R-:W-:Y:S01]  /*5240*/  FMUL R27, R27, R88 ;  /* 0x000000581b1b7220 */ /* 0x000fe20000400000 */
[----:B------:R-:W-:Y:S01]  /*5250*/  F2FP.BF16.F32.PACK_AB R24, RZ, R24 ;  /* 0x00000018ff18723e */ /* 0x000fe200000010ff */
[-C--:B------:R-:W-:Y:S01]  /*5260*/  FMUL R28, R28, R88.reuse ;  /* 0x000000581c1c7220 */ /* 0x080fe20000400000 */
[----:B------:R-:W-:Y:S01]  /*5270*/  LEA.HI.X R7, R104, UR5, R115, 0x1, P4 ;  /* 0x0000000568077c11 */ /* 0x000fe2000a0f0c73 */
[-C--:B------:R-:W-:Y:S01]  /*5280*/  FMUL R29, R29, R88.reuse ;  /* 0x000000581d1d7220 */ /* 0x080fe20000400000 */
[----:B------:R-:W-:Y:S01]  /*5290*/  F2FP.BF16.F32.PACK_AB R25, RZ, R25 ;  /* 0x00000019ff19723e */ /* 0x000fe200000010ff */
[-C--:B------:R-:W-:Y:S01]  /*52a0*/  FMUL R30, R30, R88.reuse ;  /* 0x000000581e1e7220 */ /* 0x080fe20000400000 */
[----:B------:R-:W-:Y:S01]  /*52b0*/  ISETP.GT.AND P2, PT, R3, 0x8, P2 ;  /* 0x000000080300780c */ /* 0x000fe20001744270 */
[----:B------:R-:W-:Y:S01]  /*52c0*/  @P3 STG.E.U16 desc[UR36][R6.64], R24 ;  /* 0x0000001806003986 */ /* 0x000fe2000c101524 */
[C---:B------:R-:W-:Y:S01]  /*52d0*/  SHF.L.U64.HI R5, R90.reuse, 0x1, R91 ;  /* 0x000000015a057819 */ /* 0x040fe2000001025b */
[----:B------:R-:W-:Y:S01]  /*52e0*/  FMUL R31, R31, R88 ;  /* 0x000000581f1f7220 */ /* 0x000fe20000400000 */
[----:B------:R-:W-:Y:S01]  /*52f0*/  LEA R8, P3, R90, R6, 0x1 ;  /* 0x000000065a087211 */ /* 0x000fe200078608ff */
[----:B------:R-:W-:Y:S01]  /*5300*/  @P1 STG.E.U16 desc[UR36][R6.64+0x2], R25 ;  /* 0x0000021906001986 */ /* 0x000fe2000c101524 */
[----:B------:R-:W-:Y:S01]  /*5310*/  ISETP.GT.AND P1, PT, R3, 0x8, P0 ;  /* 0x000000080300780c */ /* 0x000fe20000724270 */
[----:B------:R-:W-:Y:S01]  /*5320*/  FMUL R32, R32, R88 ;  /* 0x0000005820207220 */ /* 0x000fe20000400000 */
[----:B------:R-:W-:Y:S01]  /*5330*/  F2FP.BF16.F32.PACK_AB R26, RZ, R26 ;  /* 0x0000001aff1a723e */ /* 0x000fe200000010ff */
[----:B------:R-:W-:Y:S01]  /*5340*/  IMAD.X R9, R5, 0x1, R7, P3 ;  /* 0x0000000105097824 */ /* 0x000fe200018e0607 */
[----:B------:R-:W-:Y:S01]  /*5350*/  F2FP.BF16.F32.PACK_AB R27, RZ, R27 ;  /* 0x0000001bff1b723e */ /* 0x000fe200000010ff */
[-C--:B------:R-:W-:Y:S01]  /*5360*/  FMUL R33, R33, R88.reuse ;  /* 0x0000005821217220 */ /* 0x080fe20000400000 */
[----:B------:R-:W-:Y:S01]  /*5370*/  ISETP.GT.AND P0, PT, R4, 0x8, PT ;  /* 0x000000080400780c */ /* 0x000fe20003f04270 */
[----:B------:R-:W-:Y:S01]  /*5380*/  FMUL R34, R34, R88 ;  /* 0x0000005822227220 */ /* 0x000fe20000400000 */
[----:B------:R-:W-:Y:S01]  /*5390*/  F2FP.BF16.F32.PACK_AB R28, RZ, R28 ;  /* 0x0000001cff1c723e */ /* 0x000fe200000010ff */
[-C--:B------:R-:W-:Y:S01]  /*53a0*/  FMUL R35, R35, R88.reuse ;  /* 0x0000005823237220 */ /* 0x080fe20000400000 */
[C---:B------:R-:W-:Y:S01]  /*53b0*/  ISETP.GT.AND P4, PT, R3.reuse, RZ, P0 ;  /* 0x000000ff0300720c */ /* 0x040fe20000784270 */
[-C--:B------:R-:W-:Y:S01]  /*53c0*/  FMUL R36, R36, R88.reuse ;  /* 0x0000005824247220 */ /* 0x080fe20000400000 */
[----:B------:R-:W-:Y:S01]  /*53d0*/  F2FP.BF16.F32.PACK_AB R29, RZ, R29 ;  /* 0x0000001dff1d723e */ /* 0x000fe200000010ff */
[----:B------:R-:W-:Y:S01]  /*53e0*/  @P1 STG.E.U16 desc[UR36][R8.64], R26 ;  /* 0x0000001a08001986 */ /* 0x000fe2000c101524 */
[----:B------:R-:W-:Y:S01]  /*53f0*/  ISETP.GT.AND P1, PT, R3, 0x8, P0 ;  /* 0x000000080300780c */ /* 0x000fe20000724270 */
[----:B------:R-:W-:Y:S01]  /*5400*/  FMUL R37, R37, R88 ;  /* 0x0000005825257220 */ /* 0x000fe20000400000 */
[----:B------:R-:W-:Y:S01]  /*5410*/  F2FP.BF16.F32.PACK_AB R30, RZ, R30 ;  /* 0x0000001eff1e723e */ /* 0x000fe200000010ff */
[----:B------:R-:W-:Y:S01]  /*5420*/  @P2 STG.E.U16 desc[UR36][R8.64+0x2], R27 ;  /* 0x0000021b08002986 */ /* 0x000fe2000c101524 */
[----:B------:R-:W-:Y:S01]  /*5430*/  ISETP.GT.AND P2, PT, R4, 0x9, PT ;  /* 0x000000090400780c */ /* 0x000fe20003f44270 */
[-C--:B------:R-:W-:Y:S01]  /*5440*/  FMUL R38, R38, R88.reuse ;  /* 0x0000005826267220 */ /* 0x080fe20000400000 */
[----:B------:R-:W-:Y:S01]  /*5450*/  F2FP.BF16.F32.PACK_AB R31, RZ, R31 ;  /* 0x0000001fff1f723e */ /* 0x000fe200000010ff */
[-C--:B------:R-:W-:Y:S01]  /*5460*/  FMUL R39, R39, R88.reuse ;  /* 0x0000005827277220 */ /* 0x080fe20000400000 */
[C---:B------:R-:W-:Y:S01]  /*5470*/  ISETP.GT.AND P3, PT, R3.reuse, RZ, P2 ;  /* 0x000000ff0300720c */ /* 0x040fe20001764270 */
[----:B------:R-:W-:Y:S01]  /*5480*/  @P4 STG.E.U16 desc[UR36][R6.64+0x10], R28 ;  /* 0x0000101c06004986 */ /* 0x000fe2000c101524 */
[----:B------:R-:W-:Y:S01]  /*5490*/  ISETP.GT.AND P2, PT, R3, 0x8, P2 ;  /* 0x000000080300780c */ /* 0x000fe20001744270 */
[-C--:B------:R-:W-:Y:S01]  /*54a0*/  FMUL R40, R40, R88.reuse ;  /* 0x0000005828287220 */ /* 0x080fe20000400000 */
[----:B------:R-:W-:Y:S01]  /*54b0*/  ISETP.GT.AND P0, PT, R4, 0x10, PT ;  /* 0x000000100400780c */ /* 0x000fe20003f04270 */
[----:B------:R-:W-:Y:S01]  /*54c0*/  FMUL R41, R41, R88 ;  /* 0x0000005829297220 */ /* 0x000fe20000400000 */
[----:B------:R-:W-:Y:S01]  /*54d0*/  F2FP.BF16.F32.PACK_AB R32, RZ, R32 ;  /* 0x00000020ff20723e */ /* 0x000fe200000010ff */
[-C--:B------:R-:W-:Y:S01]  /*54e0*/  FMUL R42, R42, R88.reuse ;  /* 0x000000582a2a7220 */ /* 0x080fe20000400000 */
[----:B------:R-:W-:Y:S01]  /*54f0*/  ISETP.GT.AND P4, PT, R3, RZ, P0 ;  /* 0x000000ff0300720c */ /* 0x000fe20000784270 */
[-C--:B------:R-:W-:Y:S01]  /*5500*/  FMUL R43, R43, R88.reuse ;  /* 0x000000582b2b7220 */ /* 0x080fe20000400000 */
[----:B------:R-:W-:Y:S01]  /*5510*/  F2FP.BF16.F32.PACK_AB R33, RZ, R33 ;  /* 0x00000021ff21723e */ /* 0x000fe200000010ff */
[----:B------:R-:W-:Y:S01]  /*5520*/  FMUL R44, R44, R88 ;  /* 0x000000582c2c7220 */ /* 0x000fe20000400000 */
[----:B------:R-:W-:Y:S01]  /*5530*/  F2FP.BF16.F32.PACK_AB R34, RZ, R34 ;  /* 0x00000022ff22723e */ /* 0x000fe200000010ff */
[----:B------:R-:W-:Y:S01]  /*5540*/  @P3 STG.E.U16 desc[UR36][R6.64+0x12], R29 ;  /* 0x0000121d06003986 */ /* 0x000fe2000c101524 */
[----:B------:R-:W-:Y:S01]  /*5550*/  ISETP.GT.AND P3, PT, R4, 0x11, PT ;  /* 0x000000110400780c */ /* 0x000fe20003f64270 */
[-C--:B------:R-:W-:Y:S01]  /*5560*/  FMUL R45, R45, R88.reuse ;  /* 0x000000582d2d7220 */ /* 0x080fe20000400000 */
[----:B------:R-:W-:Y:S01]  /*5570*/  F2FP.BF16.F32.PACK_AB R35, RZ, R35 ;  /* 0x00000023ff23723e */ /* 0x000fe200000010ff */
[----:B------:R-:W-:Y:S01]  /*5580*/  @P1 STG.E.U16 desc[UR36][R8.64+0x10], R30 ;  /* 0x0000101e08001986 */ /* 0x000fe2000c101524 */
[C---:B------:R-:W-:Y:S01]  /*5590*/  ISETP.GT.AND P1, PT, R3.reuse, 0x8, P0 ;  /* 0x000000080300780c */ /* 0x040fe20000724270 */
[-C--:B------:R-:W-:Y:S01]  /*55a0*/  FMUL R46, R46, R88.reuse ;  /* 0x000000582e2e7220 */ /* 0x080fe20000400000 */
[----:B------:R-:W-:Y:S01]  /*55b0*/  ISETP.GT.AND P0, PT, R4, 0x18, PT ;  /* 0x000000180400780c */ /* 0x000fe20003f04270 */
[----:B------:R-:W-:Y:S01]  /*55c0*/  @P2 STG.E.U16 desc[UR36][R8.64+0x12], R31 ;  /* 0x0000121f08002986 */ /* 0x000fe2000c101524 */
[----:B------:R-:W-:Y:S01]  /*55d0*/  ISETP.GT.AND P2, PT, R3, RZ, P3 ;  /* 0x000000ff0300720c */ /* 0x000fe20001f44270 */
[-C--:B------:R-:W-:Y:S01]  /*55e0*/  FMUL R47, R47, R88.reuse ;  /* 0x000000582f2f7220 */ /* 0x080fe20000400000 */
[C---:B------:R-:W-:Y:S01]  /*55f0*/  ISETP.GT.AND P3, PT, R3.reuse, 0x8, P3 ;  /* 0x000000080300780c */ /* 0x040fe20001f64270 */
[----:B------:R-:W-:Y:S01]  /*5600*/  @P4 STG.E.U16 desc[UR36][R6.64+0x20], R32 ;  /* 0x0000202006004986 */ /* 0x000fe2000c101524 */
[----:B------:R-:W-:Y:S01]  /*5610*/  ISETP.GT.AND P4, PT, R3, RZ, P0 ;  /* 0x000000ff0300720c */ /* 0x000fe20000784270 */
[----:B------:R-:W-:Y:S01]  /*5620*/  FMUL R48, R48, R88 ;  /* 0x0000005830307220 */ /* 0x000fe20000400000 */
[----:B------:R-:W-:Y:S01]  /*5630*/  F2FP.BF16.F32.PACK_AB R36, RZ, R36 ;  /* 0x00000024ff24723e */ /* 0x000fe200000010ff */
[-C--:B------:R-:W-:Y:S01]  /*5640*/  FMUL R49, R49, R88.reuse ;  /* 0x0000005831317220 */ /* 0x080fe20000400000 */
[----:B------:R-:W-:Y:S01]  /*5650*/  F2FP.BF16.F32.PACK_AB R37, RZ, R37 ;  /* 0x00000025ff25723e */ /* 0x000fe200000010ff */
[----:B------:R-:W-:Y:S01]  /*5660*/  FMUL R50, R50, R88 ;  /* 0x0000005832327220 */ /* 0x000fe20000400000 */
[----:B------:R-:W-:Y:S01]  /*5670*/  F2FP.BF16.F32.PACK_AB R38, RZ, R38 ;  /* 0x00000026ff26723e */ /* 0x000fe200000010ff */
[----:B------:R-:W-:Y:S01]  /*5680*/  FMUL R51, R51, R88 ;  /* 0x0000005833337220 */ /* 0x000fe20000400000 */
[----:B------:R-:W-:Y:S01]  /*5690*/  F2FP.BF16.F32.PACK_AB R39, RZ, R39 ;  /* 0x00000027ff27723e */ /* 0x000fe200000010ff */
[----:B------:R-:W-:Y:S01]  /*56a0*/  @P2 STG.E.U16 desc[UR36][R6.64+0x22], R33 ;  /* 0x0000222106002986 */ /* 0x000fe2000c101524 */
[----:B------:R-:W-:Y:S01]  /*56b0*/  F2FP.BF16.F32.PACK_AB R40, RZ, R40 ;  /* 0x00000028ff28723e */ /* 0x000fe200000010ff */
[-C--:B------:R-:W-:Y:S01]  /*56c0*/  FMUL R52, R52, R88.reuse ;  /* 0x0000005834347220 */ /* 0x080fe20000400000 */
[----:B------:R-:W-:Y:S01]  /*56d0*/  F2FP.BF16.F32.PACK_AB R41, RZ, R41 ;  /* 0x00000029ff29723e */ /* 0x000fe200000010ff */
[----:B------:R-:W-:Y:S01]  /*56e0*/  @P1 STG.E.U16 desc[UR36][R8.64+0x20], R34 ;  /* 0x0000202208001986 */ /* 0x000fe2000c101524 */
[----:B------:R-:W-:Y:S01]  /*56f0*/  ISETP.GT.AND P1, PT, R3, 0x8, P0 ;  /* 0x000000080300780c */ /* 0x000fe20000724270 */
[-C--:B------:R-:W-:Y:S01]  /*5700*/  FMUL R53, R53, R88.reuse ;  /* 0x0000005835357220 */ /* 0x080fe20000400000 */
[C---:B------:R-:W-:Y:S01]  /*5710*/  ISETP.GT.AND P0, PT, R4.reuse, 0x20, PT ;  /* 0x000000200400780c */ /* 0x040fe20003f04270 */
[----:B------:R-:W-:Y:S01]  /*5720*/  @P3 STG.E.U16 desc[UR36][R8.64+0x22], R35 ;  /* 0x0000222308003986 */ /* 0x000fe2000c101524 */
[----:B------:R-:W-:Y:S01]  /*5730*/  ISETP.GT.AND P3, PT, R4, 0x19, PT ;  /* 0x000000190400780c */ /* 0x000fe20003f64270 */
[----:B------:R-:W-:Y:S01]  /*5740*/  FMUL R54, R54, R88 ;  /* 0x0000005836367220 */ /* 0x000fe20000400000 */
[----:B------:R-:W-:Y:S01]  /*5750*/  F2FP.BF16.F32.PACK_AB R42, RZ, R42 ;  /* 0x0000002aff2a723e */ /* 0x000fe200000010ff */
[----:B------:R-:W-:Y:S01]  /*5760*/  @P4 STG.E.U16 desc[UR36][R6.64+0x30], R36 ;  /* 0x0000302406004986 */ /* 0x000fe2000c101524 */
[----:B------:R-:W-:Y:S01]  /*5770*/  ISETP.GT.AND P2, PT, R3, RZ, P3 ;  /* 0x000000ff0300720c */ /* 0x000fe20001f44270 */
[-C--:B------:R-:W-:Y:S01]  /*5780*/  FMUL R55, R55, R88.reuse ;  /* 0x0000005837377220 */ /* 0x080fe20000400000 */
[C---:B------:R-:W-:Y:S01]  /*5790*/  ISETP.GT.AND P3, PT, R3.reuse, 0x8, P3 ;  /* 0x000000080300780c */ /* 0x040fe20001f64270 */
[-C--:B------:R-:W-:Y:S01]  /*57a0*/  FMUL R56, R56, R88.reuse ;  /* 0x0000005838387220 */ /* 0x080fe20000400000 */
[----:B------:R-:W-:Y:S01]  /*57b0*/  ISETP.GT.AND P4, PT, R3, RZ, P0 ;  /* 0x000000ff0300720c */ /* 0x000fe20000784270 */
[-C--:B------:R-:W-:Y:S01]  /*57c0*/  FMUL R57, R57, R88.reuse ;  /* 0x0000005839397220 */ /* 0x080fe20000400000 */
[----:B------:R-:W-:Y:S01]  /*57d0*/  F2FP.BF16.F32.PACK_AB R43, RZ, R43 ;  /* 0x0000002bff2b723e */ /* 0x000fe200000010ff */
[----:B------:R-:W-:Y:S01]  /*57e0*/  FMUL R58, R58, R88 ;  /* 0x000000583a3a7220 */ /* 0x000fe20000400000 */
[----:B------:R-:W-:Y:S01]  /*57f0*/  F2FP.BF16.F32.PACK_AB R44, RZ, R44 ;  /* 0x0000002cff2c723e */ /* 0x000fe200000010ff */
[-C--:B------:R-:W-:Y:S01]  /*5800*/  FMUL R59, R59, R88.reuse ;  /* 0x000000583b3b7220 */ /* 0x080fe20000400000 */
[----:B------:R-:W-:Y:S01]  /*5810*/  F2FP.BF16.F32.PACK_AB R45, RZ, R45 ;  /* 0x0000002dff2d723e */ /* 0x000fe200000010ff */
[----:B------:R-:W-:Y:S01]  /*5820*/  FMUL R60, R60, R88 ;  /* 0x000000583c3c7220 */ /* 0x000fe20000400000 */
[----:B------:R-:W-:Y:S01]  /*5830*/  F2FP.BF16.F32.PACK_AB R46, RZ, R46 ;  /* 0x0000002eff2e723e */ /* 0x000fe200000010ff */
[----:B------:R-:W-:Y:S01]  /*5840*/  @P2 STG.E.U16 desc[UR36][R6.64+0x32], R37 ;  /* 0x0000322506002986 */ /* 0x000fe2000c101524 */
[----:B------:R-:W-:Y:S01]  /*5850*/  F2FP.BF16.F32.PACK_AB R47, RZ, R47 ;  /* 0x0000002fff2f723e */ /* 0x000fe200000010ff */
[----:B------:R-:W-:Y:S01]  /*5860*/  FMUL R61, R61, R88 ;  /* 0x000000583d3d7220 */ /* 0x000fe20000400000 */
[----:B------:R-:W-:Y:S01]  /*5870*/  F2FP.BF16.F32.PACK_AB R48, RZ, R48 ;  /* 0x00000030ff30723e */ /* 0x000fe200000010ff */
[----:B------:R-:W-:Y:S01]  /*5880*/  @P1 STG.E.U16 desc[UR36][R8.64+0x30], R38 ;  /* 0x0000302608001986 */ /* 0x000fe2000c101524 */
[----:B------:R-:W-:Y:S01]  /*5890*/  ISETP.GT.AND P1, PT, R3, 0x8, P0 ;  /* 0x000000080300780c */ /* 0x000fe20000724270 */
[-C--:B------:R-:W-:Y:S01]  /*58a0*/  FMUL R62, R62, R88.reuse ;  /* 0x000000583e3e7220 */ /* 0x080fe20000400000 */
[C---:B------:R-:W-:Y:S01]  /*58b0*/  ISETP.GT.AND P0, PT, R4.reuse, 0x28, PT ;  /* 0x000000280400780c */ /* 0x040fe20003f04270 */
[----:B------:R-:W-:Y:S01]  /*58c0*/  @P3 STG.E.U16 desc[UR36][R8.64+0x32], R39 ;  /* 0x0000322708003986 */ /* 0x000fe2000c101524 */
[----:B------:R-:W-:Y:S01]  /*58d0*/  ISETP.GT.AND P3, PT, R4, 0x21, PT ;  /* 0x000000210400780c */ /* 0x000fe20003f64270 */
[-C--:B------:R-:W-:Y:S01]  /*58e0*/  FMUL R63, R63, R88.reuse ;  /* 0x000000583f3f7220 */ /* 0x080fe20000400000 */
[----:B------:R-:W-:Y:S01]  /*58f0*/  F2FP.BF16.F32.PACK_AB R49, RZ, R49 ;  /* 0x00000031ff31723e */ /* 0x000fe200000010ff */
[----:B------:R-:W-:Y:S01]  /*5900*/  @P4 STG.E.U16 desc[UR36][R6.64+0x40], R40 ;  /* 0x0000402806004986 */ /* 0x000fe2000c101524 */
[C---:B------:R-:W-:Y:S01]  /*5910*/  ISETP.GT.AND P2, PT, R3.reuse, RZ, P3 ;  /* 0x000000ff0300720c */ /* 0x040fe20001f44270 */
[-C--:B------:R-:W-:Y:S01]  /*5920*/  FMUL R64, R64, R88.reuse ;  /* 0x0000005840407220 */ /* 0x080fe20000400000 */
[----:B------:R-:W-:Y:S01]  /*5930*/  ISETP.GT.AND P3, PT, R3, 0x8, P3 ;  /* 0x000000080300780c */ /* 0x000fe20001f64270 */
[-C--:B------:R-:W-:Y:S01]  /*5940*/  FMUL R65, R65, R88.reuse ;  /* 0x0000005841417220 */ /* 0x080fe20000400000 */
        /* <DEDUP_REMOVED lines=62> */
[----:B------:R-:W-:-:S02]  /*5d30*/  F2FP.BF16.F32.PACK_AB R68, RZ, R68 ;  /* 0x00000044ff44723e */ /* 0x000fc400000010ff */
[----:B------:R-:W-:Y:S01]  /*5d40*/  F2FP.BF16.F32.PACK_AB R69, RZ, R69 ;  /* 0x00000045ff45723e */ /* 0x000fe200000010ff */
[----:B------:R-:W-:Y:S01]  /*5d50*/  @P1 STG.E.U16 desc[UR36][R8.64+0x60], R50 ;  /* 0x0000603208001986 */ /* 0x000fe2000c101524 */
[C---:B------:R-:W-:Y:S02]  /*5d60*/  ISETP.GT.AND P1, PT, R3.reuse, 0x8, P0 ;  /* 0x000000080300780c */ /* 0x040fe40000724270 */
[C---:B------:R-:W-:Y:S01]  /*5d70*/  ISETP.GT.AND P0, PT, R4.reuse, 0x40, PT ;  /* 0x000000400400780c */ /* 0x040fe20003f04270 */
[----:B------:R-:W-:Y:S01]  /*5d80*/  @P3 STG.E.U16 desc[UR36][R8.64+0x62], R51 ;  /* 0x0000623308003986 */ /* 0x000fe2000c101524 */
[----:B------:R-:W-:Y:S02]  /*5d90*/  ISETP.GT.AND P3, PT, R4, 0x39, PT ;  /* 0x000000390400780c */ /* 0x000fe40003f64270 */
[----:B------:R-:W-:Y:S01]  /*5da0*/  F2FP.BF16.F32.PACK_AB R70, RZ, R70 ;  /* 0x00000046ff46723e */ /* 0x000fe200000010ff */
[----:B------:R-:W-:Y:S01]  /*5db0*/  @P4 STG.E.U16 desc[UR36][R6.64+0x70], R52 ;  /* 0x0000703406004986 */ /* 0x000fe2000c101524 */
[----:B------:R-:W-:-:S02]  /*5dc0*/  ISETP.GT.AND P2, PT, R3, RZ, P3 ;  /* 0x000000ff0300720c */ /* 0x000fc40001f44270 */
[C---:B------:R-:W-:Y:S02]  /*5dd0*/  ISETP.GT.AND P3, PT, R3.reuse, 0x8, P3 ;  /* 0x000000080300780c */ /* 0x040fe40001f64270 */
[----:B------:R-:W-:Y:S02]  /*5de0*/  ISETP.GT.AND P4, PT, R3, RZ, P0 ;  /* 0x000000ff0300720c */ /* 0x000fe40000784270 */
[----:B------:R-:W-:Y:S02]  /*5df0*/  F2FP.BF16.F32.PACK_AB R71, RZ, R71 ;  /* 0x00000047ff47723e */ /* 0x000fe400000010ff */
[----:B------:R-:W-:Y:S02]  /*5e00*/  F2FP.BF16.F32.PACK_AB R72, RZ, R72 ;  /* 0x00000048ff48723e */ /* 0x000fe400000010ff */
[----:B------:R-:W-:Y:S02]  /*5e10*/  F2FP.BF16.F32.PACK_AB R73, RZ, R73 ;  /* 0x00000049ff49723e */ /* 0x000fe400000010ff */
        /* <DEDUP_REMOVED lines=33> */
[----:B------:R-:W-:-:S03]  /*6030*/  F2FP.BF16.F32.PACK_AB R87, RZ, R87 ;  /* 0x00000057ff57723e */ /* 0x000fc600000010ff */
[----:B------:R-:W-:Y:S04]  /*6040*/  @P2 STG.E.U16 desc[UR36][R6.64+0x92], R61 ;  /* 0x0000923d06002986 */ /* 0x000fe8000c101524 */
[----:B------:R-:W-:Y:S01]  /*6050*/  @P1 STG.E.U16 desc[UR36][R8.64+0x90], R62 ;  /* 0x0000903e08001986 */ /* 0x000fe2000c101524 */
[----:B------:R-:W-:Y:S02]  /*6060*/  ISETP.GT.AND P1, PT, R3, 0x8, P0 ;  /* 0x000000080300780c */ /* 0x000fe40000724270 */
[C---:B------:R-:W-:Y:S01]  /*6070*/  ISETP.GT.AND P0, PT, R4.reuse, 0x58, PT ;  /* 0x000000580400780c */ /* 0x040fe20003f04270 */
[----:B------:R-:W-:Y:S01]  /*6080*/  @P3 STG.E.U16 desc[UR36][R8.64+0x92], R63 ;  /* 0x0000923f08003986 */ /* 0x000fe2000c101524 */
[----:B------:R-:W-:-:S03]  /*6090*/  ISETP.GT.AND P3, PT, R4, 0x51, PT ;  /* 0x000000510400780c */ /* 0x000fc60003f64270 */
[----:B------:R-:W-:Y:S01]  /*60a0*/  @P4 STG.E.U16 desc[UR36][R6.64+0xa0], R64 ;  /* 0x0000a04006004986 */ /* 0x000fe2000c101524 */
[C---:B------:R-:W-:Y:S02]  /*60b0*/  ISETP.GT.AND P2, PT, R3.reuse, RZ, P3 ;  /* 0x000000ff0300720c */ /* 0x040fe40001f44270 */
[C---:B------:R-:W-:Y:S02]  /*60c0*/  ISETP.GT.AND P3, PT, R3.reuse, 0x8, P3 ;  /* 0x000000080300780c */ /* 0x040fe40001f64270 */
[----:B------:R-:W-:-:S09]  /*60d0*/  ISETP.GT.AND P4, PT, R3, RZ, P0 ;  /* 0x000000ff0300720c */ /* 0x000fd20000784270 */
        /* <DEDUP_REMOVED lines=9> */
[C---:B------:R-:W-:Y:S02]  /*6170*/  ISETP.GT.AND P3, PT, R3.reuse, RZ, P0 ;  /* 0x000000ff0300720c */ /* 0x040fe40000764270 */
[----:B------:R-:W-:-:S07]  /*6180*/  ISETP.GT.AND P0, PT, R3, 0x8, P0 ;  /* 0x000000080300780c */ /* 0x000fce0000704270 */
[----:B------:R-:W-:Y:S04]  /*6190*/  @P2 STG.E.U16 desc[UR36][R6.64+0xb2], R69 ;  /* 0x0000b24506002986 */ /* 0x000fe8000c101524 */
[----:B------:R-:W-:Y:S01]  /*61a0*/  @P1 STG.E.U16 desc[UR36][R8.64+0xb0], R70 ;  /* 0x0000b04608001986 */ /* 0x000fe2000c101524 */
[----:B------:R-:W-:-:S03]  /*61b0*/  ISETP.GT.AND P1, PT, R4, 0x68, PT ;  /* 0x000000680400780c */ /* 0x000fc60003f24270 */
        /* <DEDUP_REMOVED lines=11> */
[C---:B------:R-:W-:Y:S02]  /*6270*/  ISETP.GT.AND P2, PT, R3.reuse, RZ, P0 ;  /* 0x000000ff0300720c */ /* 0x040fe40000744270 */
[----:B------:R-:W-:Y:S01]  /*6280*/  ISETP.GT.AND P0, PT, R3, 0x8, P0 ;  /* 0x000000080300780c */ /* 0x000fe20000704270 */
[----:B------:R-:W-:Y:S01]  /*6290*/  @P3 STG.E.U16 desc[UR36][R6.64+0xd0], R76 ;  /* 0x0000d04c06003986 */ /* 0x000fe2000c101524 */
[----:B------:R-:W-:-:S04]  /*62a0*/  ISETP.GT.AND P3, PT, R4, 0x70, PT ;  /* 0x000000700400780c */ /* 0x000fc80003f64270 */
[C---:B------:R-:W-:Y:S02]  /*62b0*/  ISETP.GT.AND P4, PT, R3.reuse, RZ, P3 ;  /* 0x000000ff0300720c */ /* 0x040fe40001f84270 */
[----:B------:R-:W-:-:S03]  /*62c0*/  ISETP.GT.AND P3, PT, R3, 0x8, P3 ;  /* 0x000000080300780c */ /* 0x000fc60001f64270 */
[----:B------:R-:W-:Y:S01]  /*62d0*/  @P2 STG.E.U16 desc[UR36][R6.64+0xd2], R77 ;  /* 0x0000d24d06002986 */ /* 0x000fe2000c101524 */
[----:B------:R-:W-:-:S03]  /*62e0*/  ISETP.GT.AND P2, PT, R4, 0x79, PT ;  /* 0x000000790400780c */ /* 0x000fc60003f44270 */
[----:B------:R-:W-:Y:S01]  /*62f0*/  @P1 STG.E.U16 desc[UR36][R8.64+0xd0], R78 ;  /* 0x0000d04e08001986 */ /* 0x000fe2000c101524 */
[----:B------:R-:W-:-:S03]  /*6300*/  ISETP.GT.AND P1, PT, R4, 0x78, PT ;  /* 0x000000780400780c */ /* 0x000fc60003f24270 */
[----:B------:R-:W-:Y:S01]  /*6310*/  @P0 STG.E.U16 desc[UR36][R8.64+0xd2], R79 ;  /* 0x0000d24f08000986 */ /* 0x000fe2000c101524 */
[----:B------:R-:W-:-:S03]  /*6320*/  ISETP.GT.AND P0, PT, R4, 0x71, PT ;  /* 0x000000710400780c */ /* 0x000fc60003f04270 */
[----:B------:R-:W-:Y:S01]  /*6330*/  @P4 STG.E.U16 desc[UR36][R6.64+0xe0], R80 ;  /* 0x0000e05006004986 */ /* 0x000fe2000c101524 */
[C---:B------:R-:W-:Y:S02]  /*6340*/  ISETP.GT.AND P4, PT, R3.reuse, RZ, P0 ;  /* 0x000000ff0300720c */ /* 0x040fe40000784270 */
[----:B------:R-:W-:-:S11]  /*6350*/  ISETP.GT.AND P0, PT, R3, 0x8, P0 ;  /* 0x000000080300780c */ /* 0x000fd60000704270 */
[----:B------:R-:W-:Y:S02]  /*6360*/  @P4 IMAD.MOV.U32 R4, RZ, RZ, R6 ;  /* 0x000000ffff044224 */ /* 0x000fe400078e0006 */
[----:B------:R-:W-:-:S05]  /*6370*/  @P4 IMAD.MOV.U32 R5, RZ, RZ, R7 ;  /* 0x000000ffff054224 */ /* 0x000fca00078e0007 */
[----:B------:R0:W-:Y:S01]  /*6380*/  @P4 STG.E.U16 desc[UR36][R4.64+0xe2], R81 ;  /* 0x0000e25104004986 */ /* 0x0001e2000c101524 */
[C---:B------:R-:W-:Y:S02]  /*6390*/  ISETP.GT.AND P4, PT, R3.reuse, RZ, P2 ;  /* 0x000000ff0300720c */ /* 0x040fe40001784270 */
[----:B------:R-:W-:Y:S01]  /*63a0*/  ISETP.GT.AND P2, PT, R3, 0x8, P2 ;  /* 0x000000080300780c */ /* 0x000fe20001744270 */
[----:B0-----:R-:W-:Y:S02]  /*63b0*/  @P3 IMAD.MOV.U32 R4, RZ, RZ, R8 ;  /* 0x000000ffff043224 */ /* 0x001fe400078e0008 */
[----:B------:R-:W-:-:S05]  /*63c0*/  @P3 IMAD.MOV.U32 R5, RZ, RZ, R9 ;  /* 0x000000ffff053224 */ /* 0x000fca00078e0009 */
[----:B------:R0:W-:Y:S01]  /*63d0*/  @P3 STG.E.U16 desc[UR36][R4.64+0xe0], R82 ;  /* 0x0000e05204003986 */ /* 0x0001e2000c101524 */
[C---:B------:R-:W-:Y:S02]  /*63e0*/  ISETP.GT.AND P3, PT, R3.reuse, RZ, P1 ;  /* 0x000000ff0300720c */ /* 0x040fe40000f64270 */
[----:B------:R-:W-:Y:S01]  /*63f0*/  ISETP.GT.AND P1, PT, R3, 0x8, P1 ;  /* 0x000000080300780c */ /* 0x000fe20000f24270 */
[----:B0-----:R-:W-:Y:S02]  /*6400*/  @P0 IMAD.MOV.U32 R4, RZ, RZ, R8 ;  /* 0x000000ffff040224 */ /* 0x001fe400078e0008 */
[----:B------:R-:W-:-:S05]  /*6410*/  @P0 IMAD.MOV.U32 R5, RZ, RZ, R9 ;  /* 0x000000ffff050224 */ /* 0x000fca00078e0009 */
[----:B------:R0:W-:Y:S03]  /*6420*/  @P0 STG.E.U16 desc[UR36][R4.64+0xe2], R83 ;  /* 0x0000e25304000986 */ /* 0x0001e6000c101524 */
[----:B0-----:R-:W-:Y:S02]  /*6430*/  @P3 IMAD.MOV.U32 R4, RZ, RZ, R6 ;  /* 0x000000ffff043224 */ /* 0x001fe400078e0006 */
[----:B------:R-:W-:-:S05]  /*6440*/  @P3 IMAD.MOV.U32 R5, RZ, RZ, R7 ;  /* 0x000000ffff053224 */ /* 0x000fca00078e0007 */
[----:B------:R0:W-:Y:S04]  /*6450*/  @P3 STG.E.U16 desc[UR36][R4.64+0xf0], R84 ;  /* 0x0000f05404003986 */ /* 0x0001e8000c101524 */
[----:B------:R4:W-:Y:S01]  /*6460*/  @P4 STG.E.U16 desc[UR36][R6.64+0xf2], R85 ;  /* 0x0000f25506004986 */ /* 0x0009e2000c101524 */
[----:B0-----:R-:W-:Y:S02]  /*6470*/  @P1 IMAD.MOV.U32 R4, RZ, RZ, R8 ;  /* 0x000000ffff041224 */ /* 0x001fe400078e0008 */
[----:B------:R-:W-:-:S05]  /*6480*/  @P1 IMAD.MOV.U32 R5, RZ, RZ, R9 ;  /* 0x000000ffff051224 */ /* 0x000fca00078e0009 */
[----:B------:R4:W-:Y:S04]  /*6490*/  @P1 STG.E.U16 desc[UR36][R4.64+0xf0], R86 ;  /* 0x0000f05604001986 */ /* 0x0009e8000c101524 */
[----:B------:R4:W-:Y:S02]  /*64a0*/  @P2 STG.E.U16 desc[UR36][R8.64+0xf2], R87 ;  /* 0x0000f25708002986 */ /* 0x0009e4000c101524 */
.L_x_158:
[----:B------:R-:W-:Y:S05]  /*64b0*/  BSYNC B0 ;  /* 0x0000000000007941 */ /* 0x000fea0003800000 */
.L_x_32:
[----:B------:R-:W-:Y:S01]  /*64c0*/  IADD3 R16, P0, R16, UR38, RZ ;  /* 0x0000002610107c10 */ /* 0x000fe2000ff1e0ff */
[----:B------:R-:W-:Y:S01]  /*64d0*/  ULDC.64 UR4, c[0x0][0x650] ;  /* 0x0001940000047ab9 */ /* 0x000fe20000000a00 */
[----:B------:R-:W-:Y:S01]  /*64e0*/  PRMT R3, RZ, 0x7610, R3 ;  /* 0x00007610ff037816 */ /* 0x000fe20000000003 */
[----:B------:R-:W-:Y:S01]  /*64f0*/  IMAD.MOV.U32 R100, RZ, RZ, -0x1 ;  /* 0xffffffffff647424 */ /* 0x000fe200078e00ff */
[----:B------:R-:W-:Y:S01]  /*6500*/  IADD3.X R17, R17, UR41, RZ, P0, !PT ;  /* 0x0000002911117c10 */ /* 0x000fe200087fe4ff */
[----:B------:R-:W-:Y:S01]  /*6510*/  IMAD.MOV.U32 R99, RZ, RZ, -0x1 ;  /* 0xffffffffff637424 */ /* 0x000fe200078e00ff */
[----:B------:R-:W-:-:S04]  /*6520*/  ISETP.GE.U32.AND P0, PT, R16, UR4, PT ;  /* 0x0000000410007c0c */ /* 0x000fc8000bf06070 */
[----:B------:R-:W-:-:S13]  /*6530*/  ISETP.GE.U32.AND.EX P0, PT, R17, UR5, PT, P0 ;  /* 0x0000000511007c0c */ /* 0x000fda000bf06100 */
[----:B------:R-:W-:Y:S05]  /*6540*/  @P0 BRA `(.L_x_159) ;  /* 0x00000004004c0947 */ /* 0x000fea0003800000 */
[----:B------:R-:W0:Y:S01]  /*6550*/  LDC.64 R10, c[0x0][0x628] ;  /* 0x00018a00ff0a7b82 */ /* 0x000e220000000a00 */
[----:B---3--:R-:W3:Y:S01]  /*6560*/  S2R R12, SR_CTAID.X ;  /* 0x00000000000c7919 */ /* 0x008ee20000002500 */
[----:B-12-4-:R-:W-:Y:S02]  /*6570*/  IMAD.MOV.U32 R8, RZ, RZ, R16 ;  /* 0x000000ffff087224 */ /* 0x016fe400078e0010 */
[----:B------:R-:W-:Y:S01]  /*6580*/  IMAD.MOV.U32 R9, RZ, RZ, R17 ;  /* 0x000000ffff097224 */ /* 0x000fe200078e0011 */
[----:B------:R-:W1:Y:S03]  /*6590*/  S2R R20, SR_CTAID.Y ;  /* 0x0000000000147919 */ /* 0x000e660000002600 */
[----:B------:R-:W2:Y:S08]  /*65a0*/  LDC R0, c[0x0][0x630] ;  /* 0x00018c00ff007b82 */ /* 0x000eb00000000800 */
[----:B------:R-:W4:Y:S01]  /*65b0*/  LDC.64 R14, c[0x0][0x620] ;  /* 0x00018800ff0e7b82 */ /* 0x000f220000000a00 */
[----:B0-----:R-:W-:-:S04]  /*65c0*/  ISETP.NE.U32.AND P0, PT, R10, RZ, PT ;  /* 0x000000ff0a00720c */ /* 0x001fc80003f05070 */
[----:B------:R-:W-:-:S13]  /*65d0*/  ISETP.NE.AND.EX P0, PT, R11, RZ, PT, P0 ;  /* 0x000000ff0b00720c */ /* 0x000fda0003f05300 */
[----:B-1234-:R-:W-:Y:S05]  /*65e0*/  @!P0 BRA `(.L_x_160) ;  /* 0x0000000000288947 */ /* 0x01efea0003800000 */
        /* <DEDUP_REMOVED lines=10> */
.L_x_160:
[-CC-:B------:R-:W-:Y:S01]  /*6690*/  SHF.R.U64 R99, R8, R0.reuse, R9.reuse ;  /* 0x0000000008637219 */ /* 0x180fe20000001209 */
[----:B------:R-:W0:Y:S01]  /*66a0*/  LDC.64 R26, c[0x0][0x640] ;  /* 0x00019000ff1a7b82 */ /* 0x000e220000000a00 */
[----:B------:R-:W-:Y:S01]  /*66b0*/  SHF.R.U32.HI R0, RZ, R0, R9 ;  /* 0x00000000ff007219 */ /* 0x000fe20000011609 */
[----:B------:R-:W-:Y:S01]  /*66c0*/  ULDC UR4, c[0x0][0x150] ;  /* 0x0000540000047ab9 */ /* 0x000fe20000000800 */
[----:B------:R-:W-:Y:S02]  /*66d0*/  IADD3 R3, P0, RZ, -R99, RZ ;  /* 0x80000063ff037210 */ /* 0x000fe40007f1e0ff */
[----:B------:R-:W-:-:S03]  /*66e0*/  I2FP.F32.U32 R7, R12 ;  /* 0x0000000c00077245 */ /* 0x000fc60000201000 */
[----:B------:R-:W1:Y:S01]  /*66f0*/  LDC R6, c[0x0][0x618] ;  /* 0x00018600ff067b82 */ /* 0x000e620000000800 */
[----:B------:R-:W-:Y:S02]  /*6700*/  IMAD.X R5, RZ, RZ, ~R0, P0 ;  /* 0x000000ffff057224 */ /* 0x000fe400000e0e00 */
[----:B------:R-:W-:Y:S01]  /*6710*/  FMUL R7, R7, UR4 ;  /* 0x0000000407077c20 */ /* 0x000fe20008400000 */
[----:B------:R-:W-:Y:S01]  /*6720*/  ULDC UR4, c[0x0][0x154] ;  /* 0x0000550000047ab9 */ /* 0x000fe20000000800 */
[-C--:B------:R-:W-:Y:S02]  /*6730*/  IMAD R0, R5, R14.reuse, RZ ;  /* 0x0000000e05007224 */ /* 0x080fe400078e02ff */
[C---:B------:R-:W-:Y:S01]  /*6740*/  IMAD.WIDE.U32 R4, R3.reuse, R14, R16 ;  /* 0x0000000e03047225 */ /* 0x040fe200078e0010 */
[----:B------:R-:W2:Y:S01]  /*6750*/  LDC R11, c[0x0][0x608] ;  /* 0x00018200ff0b7b82 */ /* 0x000ea20000000800 */
[----:B------:R-:W3:Y:S02]  /*6760*/  F2I.U32.TRUNC.NTZ R7, R7 ;  /* 0x0000000700077305 */ /* 0x000ee4000020f000 */
[----:B------:R-:W-:-:S04]  /*6770*/  IMAD R3, R3, R15, R0 ;  /* 0x0000000f03037224 */ /* 0x000fc800078e0200 */
[----:B------:R-:W-:Y:S01]  /*6780*/  IMAD.IADD R3, R5, 0x1, R3 ;  /* 0x0000000105037824 */ /* 0x000fe200078e0203 */
[----:B------:R-:W4:Y:S01]  /*6790*/  LDC R8, c[0x0][0x658] ;  /* 0x00019600ff087b82 */ /* 0x000f220000000800 */
[----:B------:R-:W-:Y:S02]  /*67a0*/  I2FP.F32.U32 R5, R20 ;  /* 0x0000001400057245 */ /* 0x000fe40000201000 */
[----:B0-----:R-:W-:-:S04]  /*67b0*/  ISETP.NE.U32.AND P0, PT, R26, RZ, PT ;  /* 0x000000ff1a00720c */ /* 0x001fc80003f05070 */
[----:B------:R-:W-:Y:S01]  /*67c0*/  ISETP.NE.AND.EX P0, PT, R27, RZ, PT, P0 ;  /* 0x000000ff1b00720c */ /* 0x000fe20003f05300 */
[----:B------:R-:W0:Y:S01]  /*67d0*/  LDC R9, c[0x0][0x144] ;  /* 0x00005100ff097b82 */ /* 0x000e220000000800 */
[-C--:B-1----:R-:W-:Y:S01]  /*67e0*/  SHF.R.U64 R13, R4, R6.reuse, R3 ;  /* 0x00000006040d7219 */ /* 0x082fe20000001203 */
[----:B---3--:R-:W-:Y:S01]  /*67f0*/  IMAD.MOV R7, RZ, RZ, -R7 ;  /* 0x000000ffff077224 */ /* 0x008fe200078e0a07 */
[----:B------:R-:W-:Y:S01]  /*6800*/  SHF.R.U32.HI R0, RZ, R6, R3 ;  /* 0x00000006ff007219 */ /* 0x000fe20000011603 */
[----:B------:R-:W-:-:S04]  /*6810*/  FMUL R6, R5, UR4 ;  /* 0x0000000405067c20 */ /* 0x000fc80008400000 */
[----:B------:R-:W1:Y:S01]  /*6820*/  LDC R21, c[0x0][0x148] ;  /* 0x00005200ff157b82 */ /* 0x000e620000000800 */
[----:B------:R3:W0:Y:S01]  /*6830*/  F2I.U32.TRUNC.NTZ R14, R6 ;  /* 0x00000006000e7305 */ /* 0x000622000020f000 */
[-CC-:B--2---:R-:W-:Y:S02]  /*6840*/  SHF.R.U64 R10, R13, R11.reuse, R0.reuse ;  /* 0x0000000b0d0a7219 */ /* 0x184fe40000001200 */
[----:B------:R-:W-:-:S04]  /*6850*/  SHF.R.U32.HI R3, RZ, R11, R0 ;  /* 0x0000000bff037219 */ /* 0x000fc80000011600 */
[----:B-----5:R-:W2:Y:S01]  /*6860*/  LDC R24, c[0x0][0x648] ;  /* 0x00019200ff187b82 */ /* 0x020ea20000000800 */
[-CC-:B----4-:R-:W-:Y:S02]  /*6870*/  SHF.R.U64 R15, R10, R8.reuse, R3.reuse ;  /* 0x000000080a0f7219 */ /* 0x190fe40000001203 */
[----:B------:R-:W-:-:S03]  /*6880*/  SHF.R.U32.HI R5, RZ, R8, R3 ;  /* 0x00000008ff057219 */ /* 0x000fc60000011603 */
[----:B------:R-:W-:Y:S02]  /*6890*/  IMAD.MOV.U32 R4, RZ, RZ, R15 ;  /* 0x000000ffff047224 */ /* 0x000fe400078e000f */
[----:B------:R-:W4:Y:S01]  /*68a0*/  LDC R28, c[0x0][0x638] ;  /* 0x00018e00ff1c7b82 */ /* 0x000f220000000800 */
[----:B0-----:R-:W-:-:S07]  /*68b0*/  IMAD R25, R9, R7, R12 ;  /* 0x0000000709197224 */ /* 0x001fce00078e020c */
[----:B------:R-:W0:Y:S08]  /*68c0*/  LDC R29, c[0x0][0x610] ;  /* 0x00018400ff1d7b82 */ /* 0x000e300000000800 */
[----:B------:R-:W0:Y:S01]  /*68d0*/  LDC R30, c[0x0][0x600] ;  /* 0x00018000ff1e7b82 */ /* 0x000e220000000800 */
[----:B-1-3--:R-:W-:Y:S05]  /*68e0*/  @!P0 BRA `(.L_x_161) ;  /* 0x0000000000288947 */ /* 0x00afea0003800000 */
[----:B------:R-:W1:Y:S02]  /*68f0*/  LDC R0, c[0x0][0x64c] ;  /* 0x00019300ff007b82 */ /* 0x000e640000000800 */
[----:B-1----:R-:W-:-:S05]  /*6900*/  IADD3 R3, P0, R15, R0, RZ ;  /* 0x000000000f037210 */ /* 0x002fca0007f1e0ff */
        /* <DEDUP_REMOVED lines=8> */
.L_x_161:
[----:B------:R-:W-:Y:S01]  /*6990*/  ISETP.NE.AND P0, PT, R2, 0x1, PT ;  /* 0x000000010200780c */ /* 0x000fe20003f05270 */
[----:B------:R-:W-:Y:S01]  /*69a0*/  IMAD.MOV R14, RZ, RZ, -R14 ;  /* 0x000000ffff0e7224 */ /* 0x000fe200078e0a0e */
[----:B--2---:R-:W-:Y:S02]  /*69b0*/  SHF.R.U64 R0, R4, R24, R5 ;  /* 0x0000001804007219 */ /* 0x004fe40000001205 */
[----:B------:R-:W-:Y:S02]  /*69c0*/  LOP3.LUT R3, R10, R97, RZ, 0xc0, !PT ;  /* 0x000000610a037212 */ /* 0x000fe400078ec0ff */
[----:B------:R-:W-:Y:S01]  /*69d0*/  LOP3.LUT R6, R13, R96, RZ, 0xc0, !PT ;  /* 0x000000600d067212 */ /* 0x000fe200078ec0ff */
[----:B------:R-:W-:Y:S02]  /*69e0*/  IMAD.MOV R4, RZ, RZ, -R0 ;  /* 0x000000ffff047224 */ /* 0x000fe400078e0a00 */
[----:B------:R-:W-:Y:S02]  /*69f0*/  IMAD R0, R92, R0, R3 ;  /* 0x000000005c007224 */ /* 0x000fe400078e0203 */
[----:B----4-:R-:W-:-:S02]  /*6a00*/  IMAD R3, R4, R28, R15 ;  /* 0x0000001c04037224 */ /* 0x010fc400078e020f */
[----:B------:R-:W-:Y:S02]  /*6a10*/  @P0 IMAD R25, R21, R14, R20 ;  /* 0x0000000e15190224 */ /* 0x000fe400078e0214 */
[----:B0-----:R-:W-:Y:S02]  /*6a20*/  IMAD R5, R3, R30, R6 ;  /* 0x0000001e03057224 */ /* 0x001fe400078e0206 */
[----:B------:R-:W-:Y:S02]  /*6a30*/  IMAD R0, R0, R29, R25 ;  /* 0x0000001d00007224 */ /* 0x000fe400078e0219 */
[----:B------:R-:W-:-:S03]  /*6a40*/  IMAD.MOV.U32 R4, RZ, RZ, 0x1 ;  /* 0x00000001ff047424 */ /* 0x000fc600078e00ff */
[----:B------:R-:W-:Y:S02]  /*6a50*/  SEL R100, R5, R0, !P0 ;  /* 0x0000000005647207 */ /* 0x000fe40004000000 */
[----:B------:R-:W-:Y:S02]  /*6a60*/  PRMT R3, R4, 0x7610, R3 ;  /* 0x0000761004037816 */ /* 0x000fe40000000003 */
[----:B------:R-:W-:-:S07]  /*6a70*/  SEL R0, R0, R5, !P0 ;  /* 0x0000000500007207 */ /* 0x000fce0004000000 */
.L_x_159:
[----:B------:R-:W-:Y:S01]  /*6a80*/  LOP3.LUT P0, RZ, R3, 0xff, RZ, 0xc0, !PT ;  /* 0x000000ff03ff7812 */ /* 0x000fe2000780c0ff */
[----:B------:R-:W-:Y:S01]  /*6a90*/  UIMAD.WIDE.U32 UR4, UR42, -0x55555555, URZ ;  /* 0xaaaaaaab2a0478a5 */ /* 0x000fe2000f8e003f */
[----:B------:R-:W-:-:S03]  /*6aa0*/  IMAD.MOV.U32 R101, RZ, RZ, R0 ;  /* 0x000000ffff657224 */ /* 0x000fc600078e0000 */
[----:B------:R-:W-:-:S04]  /*6ab0*/  USHF.R.U32.HI UR4, URZ, 0x1, UR5 ;  /* 0x000000013f047899 */ /* 0x000fc80008011605 */
[----:B------:R-:W-:-:S04]  /*6ac0*/  UIMAD UR42, UR4, -0x3, UR42 ;  /* 0xfffffffd042a78a4 */ /* 0x000fc8000f8e022a */
[----:B------:R-:W-:Y:S08]  /*6ad0*/  @P0 BRA `(.L_x_162) ;  /* 0xffffffa800440947 */ /* 0x000ff0000383ffff */
[----:B------:R-:W-:Y:S05]  /*6ae0*/  EXIT ;  /* 0x000000000000794d */ /* 0x000fea0003800000 */
.L_x_7:
        /* <DEDUP_REMOVED lines=26> */
.L_x_164:
[----:B------:R-:W0:Y:S01]  /*6c90*/  LDC.64 R28, c[0x0][0x640] ;  /* 0x00019000ff1c7b82 */ /* 0x000e220000000a00 */
[-CC-:B------:R-:W-:Y:S01]  /*6ca0*/  SHF.R.U64 R22, R14, R6.reuse, R15.reuse ;  /* 0x000000060e167219 */ /* 0x180fe2000000120f */
[----:B------:R-:W-:Y:S01]  /*6cb0*/  IMAD.MOV.U32 R30, RZ, RZ, 0x1 ;  /* 0x00000001ff1e7424 */ /* 0x000fe200078e00ff */
[----:B------:R-:W-:Y:S02]  /*6cc0*/  SHF.R.U32.HI R6, RZ, R6, R15 ;  /* 0x00000006ff067219 */ /* 0x000fe4000001160f */
[----:B------:R-:W-:-:S03]  /*6cd0*/  IADD3 R13, P0, RZ, -R22, RZ ;  /* 0x80000016ff0d7210 */ /* 0x000fc60007f1e0ff */
[----:B------:R-:W1:Y:S02]  /*6ce0*/  LDC R12, c[0x0][0x618] ;  /* 0x00018600ff0c7b82 */ /* 0x000e640000000800 */
[----:B------:R-:W-:-:S04]  /*6cf0*/  IMAD.X R11, RZ, RZ, ~R6, P0 ;  /* 0x000000ffff0b7224 */ /* 0x000fc800000e0e06 */
[-C--:B------:R-:W-:Y:S02]  /*6d00*/  IMAD R6, R11, R24.reuse, RZ ;  /* 0x000000180b067224 */ /* 0x080fe400078e02ff */
[----:B------:R-:W2:Y:S01]  /*6d10*/  LDC R14, c[0x0][0x608] ;  /* 0x00018200ff0e7b82 */ /* 0x000ea20000000800 */
[----:B------:R-:W-:-:S04]  /*6d20*/  IMAD.WIDE.U32 R10, R13, R24, R16 ;  /* 0x000000180d0a7225 */ /* 0x000fc800078e0010 */
[----:B------:R-:W-:-:S03]  /*6d30*/  IMAD R13, R13, R25, R6 ;  /* 0x000000190d0d7224 */ /* 0x000fc600078e0206 */
[----:B------:R-:W3:Y:S01]  /*6d40*/  LDC R27, c[0x0][0x658] ;  /* 0x00019600ff1b7b82 */ /* 0x000ee20000000800 */
[----:B------:R-:W-:Y:S01]  /*6d50*/  IMAD.IADD R11, R11, 0x1, R13 ;  /* 0x000000010b0b7824 */ /* 0x000fe200078e020d */
[----:B0-----:R-:W-:-:S04]  /*6d60*/  ISETP.NE.U32.AND P0, PT, R28, RZ, PT ;  /* 0x000000ff1c00720c */ /* 0x001fc80003f05070 */
[----:B------:R-:W-:Y:S02]  /*6d70*/  ISETP.NE.AND.EX P0, PT, R29, RZ, PT, P0 ;  /* 0x000000ff1d00720c */ /* 0x000fe40003f05300 */
[----:B------:R-:W0:Y:S01]  /*6d80*/  LDC R24, c[0x0][0x600] ;  /* 0x00018000ff187b82 */ /* 0x000e220000000800 */
[-CC-:B-1----:R-:W-:Y:S01]  /*6d90*/  SHF.R.U64 R8, R10, R12.reuse, R11.reuse ;  /* 0x0000000c0a087219 */ /* 0x182fe2000000120b */
[----:B------:R-:W-:Y:S01]  /*6da0*/  IMAD.MOV.U32 R10, RZ, RZ, -0x1 ;  /* 0xffffffffff0a7424 */ /* 0x000fe200078e00ff */
[----:B------:R-:W-:-:S05]  /*6db0*/  SHF.R.U32.HI R11, RZ, R12, R11 ;  /* 0x0000000cff0b7219 */ /* 0x000fca000001160b */
[----:B------:R-:W1:Y:S01]  /*6dc0*/  LDC R25, c[0x0][0x648] ;  /* 0x00019200ff197b82 */ /* 0x000e620000000800 */
[-CC-:B--2---:R-:W-:Y:S02]  /*6dd0*/  SHF.R.U64 R21, R8, R14.reuse, R11.reuse ;  /* 0x0000000e08157219 */ /* 0x184fe4000000120b */
[----:B------:R-:W-:-:S05]  /*6de0*/  SHF.R.U32.HI R6, RZ, R14, R11 ;  /* 0x0000000eff067219 */ /* 0x000fca000001160b */
[----:B------:R-:W2:Y:S01]  /*6df0*/  LDC R26, c[0x0][0x638] ;  /* 0x00018e00ff1a7b82 */ /* 0x000ea20000000800 */
[-C--:B---3--:R-:W-:Y:S02]  /*6e00*/  SHF.L.U32 R10, R10, R27.reuse, RZ ;  /* 0x0000001b0a0a7219 */ /* 0x088fe400000006ff */
[-CC-:B------:R-:W-:Y:S02]  /*6e10*/  SHF.R.U64 R23, R21, R27.reuse, R6.reuse ;  /* 0x0000001b15177219 */ /* 0x180fe40000001206 */
[----:B------:R-:W-:Y:S02]  /*6e20*/  LOP3.LUT R32, RZ, R10, RZ, 0x33, !PT ;  /* 0x0000000aff207212 */ /* 0x000fe400078e33ff */
[----:B------:R-:W-:Y:S01]  /*6e30*/  SHF.R.U32.HI R11, RZ, R27, R6 ;  /* 0x0000001bff0b7219 */ /* 0x000fe20000011606 */
[----:B------:R-:W3:Y:S01]  /*6e40*/  LDC R31, c[0x0][0x610] ;  /* 0x00018400ff1f7b82 */ /* 0x000ee20000000800 */
[----:B------:R-:W-:Y:S01]  /*6e50*/  IMAD.MOV.U32 R10, RZ, RZ, R23 ;  /* 0x000000ffff0a7224 */ /* 0x000fe200078e0017 */
[----:B------:R-:W-:Y:S06]  /*6e60*/  @!P0 BRA `(.L_x_165) ;  /* 0x0000000000288947 */ /* 0x000fec0003800000 */
        /* <DEDUP_REMOVED lines=10> */
.L_x_165:
[----:B------:R-:W-:Y:S02]  /*6f10*/  ISETP.NE.AND P0, PT, R2, 0x1, PT ;  /* 0x000000010200780c */ /* 0x000fe40003f05270 */
[----:B-1----:R-:W-:Y:S01]  /*6f20*/  SHF.R.U64 R6, R10, R25, R11 ;  /* 0x000000190a067219 */ /* 0x002fe2000000120b */
[----:B0-----:R-:W-:Y:S01]  /*6f30*/  VIADD R11, R24, 0xffffffff ;  /* 0xffffffff180b7836 */ /* 0x001fe20000000000 */
[----:B------:R-:W-:Y:S02]  /*6f40*/  SHF.L.U32 R30, R30, R27, RZ ;  /* 0x0000001b1e1e7219 */ /* 0x000fe400000006ff */
[----:B------:R-:W-:Y:S01]  /*6f50*/  LOP3.LUT R5, R21, R32, RZ, 0xc0, !PT ;  /* 0x0000002015057212 */ /* 0x000fe200078ec0ff */
[----:B------:R-:W-:-:S04]  /*6f60*/  IMAD.MOV R10, RZ, RZ, -R6 ;  /* 0x000000ffff0a7224 */ /* 0x000fc800078e0a06 */
[----:B------:R-:W-:Y:S01]  /*6f70*/  IMAD R6, R30, R6, R5 ;  /* 0x000000061e067224 */ /* 0x000fe200078e0205 */
[----:B------:R-:W-:Y:S01]  /*6f80*/  LOP3.LUT R5, R8, R11, RZ, 0xc0, !PT ;  /* 0x0000000b08057212 */ /* 0x000fe200078ec0ff */
[----:B------:R-:W-:Y:S02]  /*6f90*/  @P0 IMAD R7, R9, R20, R4 ;  /* 0x0000001409070224 */ /* 0x000fe400078e0204 */
[----:B--2---:R-:W-:Y:S02]  /*6fa0*/  IMAD R4, R10, R26, R23 ;  /* 0x0000001a0a047224 */ /* 0x004fe400078e0217 */
[----:B---3--:R-:W-:Y:S02]  /*6fb0*/  IMAD R7, R6, R31, R7 ;  /* 0x0000001f06077224 */ /* 0x008fe400078e0207 */
[----:B------:R-:W-:Y:S02]  /*6fc0*/  IMAD R4, R4, R24, R5 ;  /* 0x0000001804047224 */ /* 0x000fe400078e0205 */
[----:B------:R-:W-:-:S02]  /*6fd0*/  IMAD.MOV.U32 R8, RZ, RZ, 0x1 ;  /* 0x00000001ff087424 */ /* 0x000fc400078e00ff */
[----:B------:R-:W-:Y:S01]  /*6fe0*/  IMAD.MOV.U32 R6, RZ, RZ, R22 ;  /* 0x000000ffff067224 */ /* 0x000fe200078e0016 */
[----:B------:R-:W-:Y:S02]  /*6ff0*/  SEL R19, R4, R7, !P0 ;  /* 0x0000000704137207 */ /* 0x000fe40004000000 */
[----:B------:R-:W-:-:S07]  /*7000*/  SEL R21, R7, R4, !P0 ;  /* 0x0000000407157207 */ /* 0x000fce0004000000 */
.L_x_163:
[----:B------:R-:W-:-:S08]  /*7010*/  NOP ;  /* 0x0000000000007918 */ /* 0x000fd00000000000 */
[----:B------:R-:W0:-:S00]  /*7020*/  USETMAXREG.DEALLOC.CTAPOOL 0x28 ;  /* 0x00000028000079c8 */ /* 0x000e0000080e0500 */
[----:B0-----:R-:W-:-:S13]  /*7030*/  ISETP.NE.AND P0, PT, R3, RZ, PT ;  /* 0x000000ff0300720c */ /* 0x001fda0003f05270 */
[----:B------:R-:W-:Y:S05]  /*7040*/  @P0 EXIT ;  /* 0x000000000000094d */ /* 0x000fea0003800000 */
[----:B------:R-:W-:Y:S01]  /*7050*/  LOP3.LUT P0, RZ, R8, 0xff, RZ, 0xc0, !PT ;  /* 0x000000ff08ff7812 */ /* 0x000fe2000780c0ff */
[----:B------:R-:W-:Y:S02]  /*7060*/  IMAD.MOV.U32 R3, RZ, RZ, 0x1 ;  /* 0x00000001ff037424 */ /* 0x000fe400078e00ff */
[----:B------:R-:W-:-:S10]  /*7070*/  IMAD.MOV.U32 R8, RZ, RZ, RZ ;  /* 0x000000ffff087224 */ /* 0x000fd400078e00ff */
[----:B------:R-:W-:Y:S05]  /*7080*/  @!P0 BRA `(.L_x_166) ;  /* 0x0000000c00548947 */ /* 0x000fea0003800000 */
[----:B------:R-:W0:Y:S01]  /*7090*/  LDC R3, c[0x0][0x28c] ;  /* 0x0000a300ff037b82 */ /* 0x000e220000000800 */
[----:B------:R-:W-:Y:S01]  /*70a0*/  ULDC UR5, c[0x0][0x658] ;  /* 0x0001960000057ab9 */ /* 0x000fe20000000800 */
[----:B------:R-:W-:Y:S01]  /*70b0*/  UMOV UR6, 0xffffffff ;  /* 0xffffffff00067882 */ /* 0x000fe20000000000 */
[----:B------:R-:W-:Y:S01]  /*70c0*/  BSSY B0, `(.L_x_166) ;  /* 0x00000d1000007945 */ /* 0x000fe20003800000 */
[----:B------:R-:W-:Y:S01]  /*70d0*/  USHF.L.U32 UR6, UR6, UR5, URZ ;  /* 0x0000000506067299 */ /* 0x000fe2000800063f */
[----:B------:R-:W-:Y:S01]  /*70e0*/  IMAD.MOV.U32 R10, RZ, RZ, 0x1 ;  /* 0x00000001ff0a7424 */ /* 0x000fe200078e00ff */
[----:B------:R-:W-:Y:S01]  /*70f0*/  LOP3.LUT R9, R18, 0x2, RZ, 0xfc, !PT ;  /* 0x0000000212097812 */ /* 0x000fe200078efcff */
[----:B------:R-:W-:Y:S01]  /*7100*/  IMAD.MOV.U32 R8, RZ, RZ, RZ ;  /* 0x000000ffff087224 */ /* 0x000fe200078e00ff */
[----:B------:R-:W1:Y:S01]  /*7110*/  S2UR UR8, SR_CgaCtaId ;  /* 0x00000000000879c3 */ /* 0x000e620000008800 */
[----:B------:R-:W-:Y:S01]  /*7120*/  ULDC UR4, c[0x0][0x600] ;  /* 0x0001800000047ab9 */ /* 0x000fe20000000800 */
[----:B------:R-:W-:Y:S01]  /*7130*/  UMOV UR7, 0x1 ;  /* 0x0000000100077882 */ /* 0x000fe20000000000 */
[----:B------:R-:W-:-:S02]  /*7140*/  UIADD3 UR4, UR4, -0x1, URZ ;  /* 0xffffffff04047890 */ /* 0x000fc4000fffe03f */
[----:B------:R-:W-:Y:S02]  /*7150*/  USHF.L.U32 UR5, UR7, UR5, URZ ;  /* 0x0000000507057299 */ /* 0x000fe4000800063f */
[----:B------:R-:W-:Y:S01]  /*7160*/  ULOP3.LUT UR6, URZ, UR6, URZ, 0x33, !UPT ;  /* 0x000000063f067292 */ /* 0x000fe2000f8e333f */
[----:B------:R-:W-:Y:S01]  /*7170*/  ULDC.64 UR30, c[0x0][0x198] ;  /* 0x00006600001e7ab9 */ /* 0x000fe20000000a00 */
[----:B0-----:R-:W-:-:S05]  /*7180*/  VIADD R3, R3, 0x7f ;  /* 0x0000007f03037836 */ /* 0x001fca0000000000 */
[----:B------:R-:W-:Y:S01]  /*7190*/  SHF.R.S32.HI R4, RZ, 0x1f, R3 ;  /* 0x0000001fff047819 */ /* 0x000fe20000011403 */
[----:B-1----:R-:W-:-:S03]  /*71a0*/  IMAD.U32 R12, RZ, RZ, UR8 ;  /* 0x00000008ff0c7e24 */ /* 0x002fc6000f8e00ff */
[----:B------:R-:W-:Y:S01]  /*71b0*/  LEA.HI R4, R4, R3, RZ, 0x7 ;  /* 0x0000000304047211 */ /* 0x000fe200078f38ff */
[----:B------:R-:W-:-:S03]  /*71c0*/  IMAD.MOV.U32 R3, RZ, RZ, 0x1 ;  /* 0x00000001ff037424 */ /* 0x000fc600078e00ff */
[----:B------:R-:W-:-:S05]  /*71d0*/  SHF.R.S32.HI R11, RZ, 0x7, R4 ;  /* 0x00000007ff0b7819 */ /* 0x000fca0000011404 */
[----:B------:R-:W-:-:S07]  /*71e0*/  VIADD R13, R11, 0x1 ;  /* 0x000000010b0d7836 */ /* 0x000fce0000000000 */
.L_x_177:
[----:B------:R-:W-:-:S03]  /*71f0*/  UMOV UR7, 0xffffffff ;  /* 0xffffffff00077882 */ /* 0x000fc60000000000 */
[----:B------:R-:W-:Y:S05]  /*7200*/  BRA.DIV UR7, `(.L_x_167) ;  /* 0x0000000e07b87947 */ /* 0x000fea000b800000 */
[----:B------:R-:W-:-:S13]  /*7210*/  ELECT P6, URZ, PT ;  /* 0x00000000003f782f */ /* 0x000fda00038c0000 */
.L_x_187:
[----:B------:R-:W0:Y:S01]  /*7220*/  LDC R4, c[0x0][0x28c] ;  /* 0x0000a300ff047b82 */ /* 0x000e220000000800 */
[----:B------:R-:W-:Y:S01]  /*7230*/  BSSY B1, `(.L_x_168) ;  /* 0x0000047000017945 */ /* 0x000fe20003800000 */
[----:B0-----:R-:W-:-:S13]  /*7240*/  ISETP.LT.OR P6, PT, R4, 0x1, !P6 ;  /* 0x000000010400780c */ /* 0x001fda00077c1670 */
[----:B------:R-:W-:Y:S05]  /*7250*/  @P6 BRA `(.L_x_169) ;  /* 0x0000000400106947 */ /* 0x000fea0003800000 */
[----:B------:R-:W-:Y:S02]  /*7260*/  IMAD R21, R21, 0x4, R12 ;  /* 0x0000000415157824 */ /* 0x000fe400078e020c */
[----:B------:R-:W-:Y:S02]  /*7270*/  IMAD.SHL.U32 R19, R19, 0x80, RZ ;  /* 0x0000008013137824 */ /* 0x000fe400078e00ff */
[----:B------:R-:W-:Y:S02]  /*7280*/  IMAD.MOV.U32 R22, RZ, RZ, RZ ;  /* 0x000000ffff167224 */ /* 0x000fe400078e00ff */
[----:B------:R-:W-:Y:S02]  /*7290*/  IMAD.MOV.U32 R4, RZ, RZ, R13 ;  /* 0x000000ffff047224 */ /* 0x000fe400078e000d */
[----:B------:R-:W-:Y:S02]  /*72a0*/  IMAD.MOV.U32 R5, RZ, RZ, R3 ;  /* 0x000000ffff057224 */ /* 0x000fe400078e0003 */
[----:B------:R-:W-:-:S02]  /*72b0*/  IMAD.MOV.U32 R7, RZ, RZ, R8 ;  /* 0x000000ffff077224 */ /* 0x000fc400078e0008 */
[----:B------:R-:W-:-:S07]  /*72c0*/  IMAD.SHL.U32 R21, R21, 0x20, RZ ;  /* 0x0000002015157824 */ /* 0x000fce00078e00ff */
.L_x_172:
[----:B------:R-:W0:Y:S01]  /*72d0*/  S2UR UR7, SR_CgaCtaId ;  /* 0x00000000000779c3 */ /* 0x000e220000008800 */
[----:B------:R-:W-:Y:S02]  /*72e0*/  MOV R15, 0x400 ;  /* 0x00000400000f7802 */ /* 0x000fe40000000f00 */
[----:B------:R-:W-:Y:S02]  /*72f0*/  SHF.L.U32 R14, R5, 0x1f, RZ ;  /* 0x0000001f050e7819 */ /* 0x000fe400000006ff */
[----:B------:R-:W-:Y:S01]  /*7300*/  ISETP.NE.AND P1, PT, R0, RZ, PT ;  /* 0x000000ff0000720c */ /* 0x000fe20003f25270 */
[----:B0-----:R-:W-:-:S05]  /*7310*/  IMAD.U32 R12, RZ, RZ, UR7 ;  /* 0x00000007ff0c7e24 */ /* 0x001fca000f8e00ff */
[----:B------:R-:W-:-:S07]  /*7320*/  LEA R20, R12, R15, 0x18 ;  /* 0x0000000f0c147211 */ /* 0x000fce00078ec0ff */
[----:B------:R-:W0:Y:S01]  /*7330*/  @!P1 LDC R15, c[0x0][0x500] ;  /* 0x00014000ff0f9b82 */ /* 0x000e220000000800 */
[----:B------:R-:W-:-:S04]  /*7340*/  IMAD R23, R7, 0x8, R20 ;  /* 0x0000000807177824 */ /* 0x000fc800078e0214 */
[----:B------:R-:W1:Y:S02]  /*7350*/  SYNCS.PHASECHK.TRANS64.TRYWAIT P0, [R23+URZ+0x18], R14 ;  /* 0x0000180e170075a7 */ /* 0x000e64000800017f */
[----:B-1----:R-:W-:Y:S05]  /*7360*/  @!P0 BRA `(.L_x_170) ;  /* 0x0000000c00808947 */ /* 0x002fea0003800000 */
.L_x_188:
[----:B-1----:R-:W-:Y:S01]  /*7370*/  PRMT R14, R9, 0x9910, RZ ;  /* 0x00009910090e7816 */ /* 0x002fe200000000ff */
[----:B0-----:R0:W-:Y:S03]  /*7380*/  @!P1 SYNCS.ARRIVE.TRANS64 RZ, [R23+URZ], R15 ;  /* 0x0000000f17ff99a7 */ /* 0x0011e6000800003f */
[----:B------:R-:W-:-:S13]  /*7390*/  ISETP.NE.AND P0, PT, R14, 0x2, PT ;  /* 0x000000020e00780c */ /* 0x000fda0003f05270 */
[----:B0-----:R-:W-:Y:S05]  /*73a0*/  @P0 BRA `(.L_x_171) ;  /* 0x0000000000040947 */ /* 0x001fea0003800000 */
[----:B------:R-:W-:Y:S01]  /*73b0*/  BPT.TRAP 0x1 ;  /* 0x000000040000795c */ /* 0x000fe20000300000 */
.L_x_171:
[----:B------:R-:W-:Y:S01]  /*73c0*/  IMAD R14, R7, 0x8, R12 ;  /* 0x00000008070e7824 */ /* 0x000fe200078e020c */
[----:B------:R-:W-:Y:S01]  /*73d0*/  R2UR UR34, R22 ;  /* 0x00000000162272ca */ /* 0x000fe200000e0000 */
[----:B------:R-:W-:Y:S01]  /*73e0*/  VIADD R4, R4, 0xffffffff ;  /* 0xffffffff04047836 */ /* 0x000fe20000000000 */
[----:B------:R-:W-:Y:S01]  /*73f0*/  R2UR UR33, R23 ;  /* 0x00000000172172ca */ /* 0x000fe200000e0000 */
[----:B------:R-:W-:Y:S01]  /*7400*/  IMAD.SHL.U32 R14, R14, 0x800, RZ ;  /* 0x000008000e0e7824 */ /* 0x000fe200078e00ff */
[----:B------:R-:W-:Y:S01]  /*7410*/  R2UR UR36, R6 ;  /* 0x00000000062472ca */ /* 0x000fe200000e0000 */
[----:B------:R-:W-:Y:S01]  /*7420*/  UIADD3 UR14, UP0, UR30, 0xf0, URZ ;  /* 0x000000f01e0e7890 */ /* 0x000fe2000ff1e03f */
[----:B------:R-:W-:Y:S01]  /*7430*/  R2UR UR35, R21 ;  /* 0x00000000152372ca */ /* 0x000fe200000e0000 */
[--C-:B------:R-:W-:Y:S01]  /*7440*/  IMAD R14, R14, 0x2, R20.reuse ;  /* 0x000000020e0e7824 */ /* 0x100fe200078e0214 */
[----:B------:R-:W-:Y:S01]  /*7450*/  R2UR UR19, R19 ;  /* 0x00000000131372ca */ /* 0x000fe200000e0000 */
[C---:B------:R-:W-:Y:S01]  /*7460*/  IMAD R20, R7.reuse, 0x8000, R20 ;  /* 0x0000800007147824 */ /* 0x040fe200078e0214 */
[----:B------:R-:W-:Y:S01]  /*7470*/  UIADD3 UR42, UP1, UR30, 0x1f0, URZ ;  /* 0x000001f01e2a7890 */ /* 0x000fe2000ff3e03f */
[----:B------:R-:W-:Y:S01]  /*7480*/  ISETP.GT.AND P1, PT, R4, 0x1, PT ;  /* 0x000000010400780c */ /* 0x000fe20003f24270 */
[----:B------:R-:W-:Y:S01]  /*7490*/  UIADD3.X UR15, URZ, UR31, URZ, UP0, !UPT ;  /* 0x0000001f3f0f7290 */ /* 0x000fe200087fe43f */
[----:B------:R-:W-:Y:S01]  /*74a0*/  R2UR UR24, R14 ;  /* 0x000000000e1872ca */ /* 0x000fe200000e0000 */
[----:B------:R-:W-:Y:S01]  /*74b0*/  UIADD3 UR26, UR34, 0x40, URZ ;  /* 0x00000040221a7890 */ /* 0x000fe2000fffe03f */
[----:B------:R-:W-:Y:S01]  /*74c0*/  R2UR UR8, R20 ;  /* 0x00000000140872ca */ /* 0x000fe200000e0000 */
[----:B------:R-:W-:Y:S01]  /*74d0*/  UIADD3.X UR43, URZ, UR31, URZ, UP1, !UPT ;  /* 0x0000001f3f2b7290 */ /* 0x000fe20008ffe43f */
[----:B------:R-:W-:Y:S01]  /*74e0*/  VIADD R7, R7, 0x1 ;  /* 0x0000000107077836 */ /* 0x000fe20000000000 */
[----:B------:R-:W-:Y:S01]  /*74f0*/  UMOV UR7, 0xf0000 ;  /* 0x000f000000077882 */ /* 0x000fe20000000000 */
[----:B------:R-:W-:Y:S01]  /*7500*/  UMOV UR22, 0x0 ;  /* 0x0000000000167882 */ /* 0x000fe20000000000 */
[----:B------:R-:W-:Y:S01]  /*7510*/  UMOV UR23, 0x10000000 ;  /* 0x1000000000177882 */ /* 0x000fe20000000000 */
[----:B------:R-:W-:Y:S01]  /*7520*/  UMOV UR25, UR33 ;  /* 0x0000002100197c82 */ /* 0x000fe20008000000 */
[----:B------:R-:W-:Y:S01]  /*7530*/  ISETP.NE.AND P0, PT, R7, 0x3, PT ;  /* 0x000000030700780c */ /* 0x000fe20003f05270 */
[----:B------:R-:W-:Y:S01]  /*7540*/  UMOV UR28, UR36 ;  /* 0x00000024001c7c82 */ /* 0x000fe20008000000 */
[----:B------:R-:W-:Y:S01]  /*7550*/  UMOV UR27, UR35 ;  /* 0x00000023001b7c82 */ /* 0x000fe20008000000 */
[----:B------:R-:W-:Y:S01]  /*7560*/  UMOV UR17, UR33 ;  /* 0x0000002100117c82 */ /* 0x000fe20008000000 */
[----:B------:R-:W-:Y:S01]  /*7570*/  UIADD3 UR32, UR24, 0x100, URZ ;  /* 0x0000010018207890 */ /* 0x000fe2000fffe03f */
[----:B------:R-:W-:Y:S01]  /*7580*/  SEL R14, RZ, 0x1, P0 ;  /* 0x00000001ff0e7807 */ /* 0x000fe20000000000 */
[----:B------:R-:W-:Y:S01]  /*7590*/  UIADD3 UR24, UR24, 0x4100, URZ ;  /* 0x0000410018187890 */ /* 0x000fe2000fffe03f */
[----:B------:R-:W-:Y:S01]  /*75a0*/  VIADD R22, R22, 0x80 ;  /* 0x0000008016167836 */ /* 0x000fe20000000000 */
[----:B------:R-:W-:Y:S01]  /*75b0*/  UIADD3 UR16, UR8, 0x18100, URZ ;  /* 0x0001810008107890 */ /* 0x000fe2000fffe03f */
[----:B------:R-:W-:Y:S01]  /*75c0*/  LOP3.LUT R5, R5, R14, RZ, 0x3c, !PT ;  /* 0x0000000e05057212 */ /* 0x000fe200078e3cff */
[----:B------:R-:W-:Y:S01]  /*75d0*/  UIADD3 UR8, UR8, 0x1c100, URZ ;  /* 0x0001c10008087890 */ /* 0x000fe2000fffe03f */
[----:B------:R-:W-:Y:S01]  /*75e0*/  SEL R7, R7, RZ, P0 ;  /* 0x000000ff07077207 */ /* 0x000fe20000000000 */
[----:B------:R-:W-:Y:S01]  /*75f0*/  UMOV UR18, UR34 ;  /* 0x0000002200127c82 */ /* 0x000fe20008000000 */
[----:B------:R-:W-:Y:S01]  /*7600*/  UMOV UR20, UR36 ;  /* 0x0000002400147c82 */ /* 0x000fe20008000000 */
[----:B------:R0:W-:Y:S01]  /*7610*/  UTMALDG.3D.MULTICAST [UR32], [UR14], UR7, desc[UR22] ;  /* 0x000016200e0073b4 */ /* 0x0001e20008011807 */
[----:B------:R-:W-:Y:S01]  /*7620*/  UMOV UR9, UR33 ;  /* 0x0000002100097c82 */ /* 0x000fe20008000000 */
[----:B------:R-:W-:Y:S01]  /*7630*/  UMOV UR11, UR19 ;  /* 0x00000013000b7c82 */ /* 0x000fe20008000000 */
[----:B------:R-:W-:Y:S01]  /*7640*/  UMOV UR12, UR36 ;  /* 0x00000024000c7c82 */ /* 0x000fe20008000000 */
[----:B------:R-:W-:Y:S01]  /*7650*/  UMOV UR10, UR26 ;  /* 0x0000001a000a7c82 */ /* 0x000fe20008000000 */
[----:B------:R0:W-:Y:S01]  /*7660*/  UTMALDG.3D.MULTICAST [UR24], [UR14], UR7, desc[UR22] ;  /* 0x000016180e0073b4 */ /* 0x0001e20008011807 */
[----:B------:R0:W-:Y:S01]  /*7670*/  UTMALDG.3D [UR16], [UR42], desc[UR22] ;  /* 0x000016102a0075b4 */ /* 0x0001e20008011000 */
[----:B------:R0:W-:Y:S02]  /*7680*/  UTMALDG.3D [UR8], [UR42], desc[UR22] ;  /* 0x000016082a0075b4 */ /* 0x0001e40008011000 */
[----:B0-----:R-:W-:Y:S05]  /*7690*/  @P1 BRA `(.L_x_172) ;  /* 0xfffffffc000c1947 */ /* 0x001fea000383ffff */
.L_x_169:
[----:B------:R-:W-:Y:S05]  /*76a0*/  BSYNC B1 ;  /* 0x0000000000017941 */ /* 0x000fea0003800000 */
.L_x_168:
[----:B------:R-:W-:Y:S01]  /*76b0*/  LOP3.LUT P1, RZ, R10, 0xff, RZ, 0xc0, !PT ;  /* 0x000000ff0aff7812 */ /* 0x000fe2000782c0ff */
[C---:B------:R-:W-:Y:S01]  /*76c0*/  IMAD.IADD R7, R11.reuse, 0x1, R8 ;  /* 0x000000010b077824 */ /* 0x040fe200078e0208 */
[----:B------:R-:W-:Y:S01]  /*76d0*/  ULDC.64 UR8, c[0x0][0x650] ;  /* 0x0001940000087ab9 */ /* 0x000fe20000000a00 */
[----:B------:R-:W-:Y:S01]  /*76e0*/  ISETP.GE.U32.AND P2, PT, R11, 0x3, PT ;  /* 0x000000030b00780c */ /* 0x000fe20003f46070 */
[----:B------:R-:W-:Y:S01]  /*76f0*/  BSSY B1, `(.L_x_173) ;  /* 0x000006b000017945 */ /* 0x000fe20003800000 */
[----:B------:R-:W-:Y:S01]  /*7700*/  IMAD.MOV.U32 R21, RZ, RZ, -0x1 ;  /* 0xffffffffff157424 */ /* 0x000fe200078e00ff */
[----:B------:R-:W-:Y:S01]  /*7710*/  ISETP.GT.U32.AND P0, PT, R7, 0x2, PT ;  /* 0x000000020700780c */ /* 0x000fe20003f04070 */
[----:B------:R-:W-:Y:S01]  /*7720*/  IMAD.MOV.U32 R19, RZ, RZ, -0x1 ;  /* 0xffffffffff137424 */ /* 0x000fe200078e00ff */
[----:B------:R-:W-:Y:S02]  /*7730*/  PRMT R10, RZ, 0x7610, R10 ;  /* 0x00007610ff0a7816 */ /* 0x000fe4000000000a */
[----:B------:R-:W-:-:S03]  /*7740*/  ISETP.LT.U32.AND P0, PT, R11, 0x3, P0 ;  /* 0x000000030b00780c */ /* 0x000fc60000701070 */
[----:B------:R-:W0:Y:S01]  /*7750*/  @P1 S2R R12, SR_CgaCtaId ;  /* 0x00000000000c1919 */ /* 0x000e220000008800 */
[----:B------:R-:W-:-:S04]  /*7760*/  @P1 MOV R5, 0x400 ;  /* 0x0000040000051802 */ /* 0x000fc80000000f00 */
[----:B0-----:R-:W-:Y:S01]  /*7770*/  @P1 LEA R6, R12, R5, 0x18 ;  /* 0x000000050c061211 */ /* 0x001fe200078ec0ff */
[----:B------:R-:W-:Y:S01]  /*7780*/  IMAD.WIDE.U32 R4, R7, -0x55555555, RZ ;  /* 0xaaaaaaab07047825 */ /* 0x000fe200078e00ff */
[----:B------:R-:W-:Y:S02]  /*7790*/  SEL R4, RZ, 0x1, !P0 ;  /* 0x00000001ff047807 */ /* 0x000fe40004000000 */
[----:B------:R0:W-:Y:S01]  /*77a0*/  @P1 SYNCS.ARRIVE.TRANS64.A1T0 RZ, [R6+URZ+0x48], RZ ;  /* 0x000048ff06ff19a7 */ /* 0x0001e2000810003f */
[----:B------:R-:W-:Y:S02]  /*77b0*/  IADD3 R16, P1, R16, UR38, RZ ;  /* 0x0000002610107c10 */ /* 0x000fe4000ff3e0ff */
[----:B------:R-:W-:Y:S02]  /*77c0*/  LOP3.LUT R3, R3, R4, RZ, 0x3c, !PT ;  /* 0x0000000403037212 */ /* 0x000fe400078e3cff */
[----:B------:R-:W-:Y:S02]  /*77d0*/  IADD3.X R17, R17, UR41, RZ, P1, !PT ;  /* 0x0000002911117c10 */ /* 0x000fe40008ffe4ff */
[----:B------:R-:W-:-:S02]  /*77e0*/  ISETP.GE.U32.AND P0, PT, R16, UR8, PT ;  /* 0x0000000810007c0c */ /* 0x000fc4000bf06070 */
[----:B0-----:R-:W-:Y:S02]  /*77f0*/  SHF.R.U32.HI R6, RZ, 0x1, R5 ;  /* 0x00000001ff067819 */ /* 0x001fe40000011605 */
[----:B------:R-:W-:Y:S02]  /*7800*/  ISETP.GE.U32.AND.EX P0, PT, R17, UR9, PT, P0 ;  /* 0x0000000911007c0c */ /* 0x000fe4000bf06100 */
[----:B------:R-:W-:Y:S01]  /*7810*/  @P2 LOP3.LUT R3, R3, 0x1, R6, 0x78, !PT ;  /* 0x0000000103032812 */ /* 0x000fe200078e7806 */
[----:B------:R-:W-:Y:S01]  /*7820*/  IMAD R8, R6, -0x3, R7 ;  /* 0xfffffffd06087824 */ /* 0x000fe200078e0207 */
[----:B------:R-:W-:Y:S01]  /*7830*/  PRMT R4, RZ, 0x7610, R4 ;  /* 0x00007610ff047816 */ /* 0x000fe20000000004 */
[----:B------:R-:W-:-:S08]  /*7840*/  IMAD.MOV.U32 R6, RZ, RZ, -0x1 ;  /* 0xffffffffff067424 */ /* 0x000fd000078e00ff */
[----:B------:R-:W-:Y:S05]  /*7850*/  @P0 BRA `(.L_x_174) ;  /* 0x0000000400500947 */ /* 0x000fea0003800000 */
[----:B------:R-:W0:Y:S01]  /*7860*/  S2R R19, SR_CTAID.X ;  /* 0x0000000000137919 */ /* 0x000e220000002500 */
[----:B------:R-:W-:Y:S01]  /*7870*/  ULDC.64 UR8, c[0x0][0x628] ;  /* 0x00018a0000087ab9 */ /* 0x000fe20000000a00 */
[----:B------:R-:W1:Y:S01]  /*7880*/  LDC R20, c[0x0][0x144] ;  /* 0x00005100ff147b82 */ /* 0x000e620000000800 */
[----:B------:R-:W-:Y:S01]  /*7890*/  ISETP.NE.U32.AND P0, PT, RZ, UR8, PT ;  /* 0x00000008ff007c0c */ /* 0x000fe2000bf05070 */
[----:B------:R-:W2:Y:S01]  /*78a0*/  S2R R14, SR_CTAID.Y ;  /* 0x00000000000e7919 */ /* 0x000ea20000002600 */
[----:B------:R-:W-:Y:S01]  /*78b0*/  ULDC UR10, c[0x0][0x630] ;  /* 0x00018c00000a7ab9 */ /* 0x000fe20000000800 */
[----:B------:R-:W-:Y:S01]  /*78c0*/  ULDC UR11, c[0x0][0x150] ;  /* 0x00005400000b7ab9 */ /* 0x000fe20000000800 */
[----:B------:R-:W-:Y:S01]  /*78d0*/  ISETP.NE.AND.EX P0, PT, RZ, UR9, PT, P0 ;  /* 0x00000009ff007c0c */ /* 0x000fe2000bf05300 */
[----:B------:R-:W-:Y:S02]  /*78e0*/  IMAD.MOV.U32 R4, RZ, RZ, R16 ;  /* 0x000000ffff047224 */ /* 0x000fe400078e0010 */
[----:B------:R-:W-:Y:S01]  /*78f0*/  IMAD.MOV.U32 R5, RZ, RZ, R17 ;  /* 0x000000ffff057224 */ /* 0x000fe200078e0011 */
[----:B0-----:R-:W-:-:S09]  /*7900*/  I2FP.F32.U32 R21, R19 ;  /* 0x0000001300157245 */ /* 0x001fd20000201000 */
[----:B------:R-:W-:Y:S05]  /*7910*/  @!P0 BRA `(.L_x_175) ;  /* 0x0000000000288947 */ /* 0x000fea0003800000 */
[----:B------:R-:W-:Y:S02]  /*7920*/  ULDC UR7, c[0x0][0x634] ;  /* 0x00018d0000077ab9 */ /* 0x000fe40000000800 */
[----:B------:R-:W-:-:S05]  /*7930*/  IADD3 R5, P0, R16, UR7, RZ ;  /* 0x0000000710057c10 */ /* 0x000fca000ff1e0ff */
[----:B------:R-:W-:-:S04]  /*7940*/  IMAD.X R15, RZ, RZ, R17, P0 ;  /* 0x000000ffff0f7224 */ /* 0x000fc800000e0611 */
[----:B------:R-:W-:-:S04]  /*7950*/  IMAD.WIDE.U32 R6, R15, UR8, RZ ;  /* 0x000000080f067c25 */ /* 0x000fc8000f8e00ff */
[----:B------:R-:W-:-:S04]  /*7960*/  IMAD.WIDE.U32 R6, P0, R5, UR9, R6 ;  /* 0x0000000905067c25 */ /* 0x000fc8000f800006 */
[----:B------:R-:W-:-:S04]  /*7970*/  IMAD.WIDE.U32 R4, R5, UR8, RZ ;  /* 0x0000000805047c25 */ /* 0x000fc8000f8e00ff */
[----:B------:R-:W-:Y:S01]  /*7980*/  IMAD.MOV.U32 R4, RZ, RZ, R7 ;  /* 0x000000ffff047224 */ /* 0x000fe200078e0007 */
[----:B------:R-:W-:Y:S01]  /*7990*/  IADD3 RZ, P1, R5, R6, RZ ;  /* 0x0000000605ff7210 */ /* 0x000fe20007f3e0ff */
[----:B------:R-:W-:-:S04]  /*79a0*/  IMAD.X R5, RZ, RZ, RZ, P0 ;  /* 0x000000ffff057224 */ /* 0x000fc800000e06ff */
[----:B------:R-:W-:-:S08]  /*79b0*/  IMAD.WIDE.U32.X R4, R15, UR9, R4, P1 ;  /* 0x000000090f047c25 */ /* 0x000fd000088e0404 */
.L_x_175:
[----:B------:R-:W-:Y:S01]  /*79c0*/  FMUL R21, R21, UR11 ;  /* 0x0000000b15157c20 */ /* 0x000fe20008400000 */
[--C-:B------:R-:W-:Y:S01]  /*79d0*/  SHF.R.U64 R15, R4, UR10, R5.reuse ;  /* 0x0000000a040f7c19 */ /* 0x100fe20008001205 */
[----:B------:R-:W-:Y:S01]  /*79e0*/  ULDC.64 UR8, c[0x0][0x620] ;  /* 0x0001880000087ab9 */ /* 0x000fe20000000a00 */
[----:B------:R-:W-:Y:S01]  /*79f0*/  SHF.R.U32.HI R4, RZ, UR10, R5 ;  /* 0x0000000aff047c19 */ /* 0x000fe20008011605 */
[----:B------:R-:W-:Y:S01]  /*7a00*/  ULDC.64 UR10, c[0x0][0x640] ;  /* 0x00019000000a7ab9 */ /* 0x000fe20000000a00 */
[----:B------:R-:W-:Y:S01]  /*7a10*/  IADD3 R5, P0, RZ, -R15, RZ ;  /* 0x8000000fff057210 */ /* 0x000fe20007f1e0ff */
[----:B------:R-:W0:Y:S01]  /*7a20*/  F2I.U32.TRUNC.NTZ R21, R21 ;  /* 0x0000001500157305 */ /* 0x000e22000020f000 */
[----:B------:R-:W-:-:S03]  /*7a30*/  ULDC UR7, c[0x0][0x618] ;  /* 0x0001860000077ab9 */ /* 0x000fc60000000800 */
[----:B------:R-:W-:Y:S01]  /*7a40*/  IMAD.X R4, RZ, RZ, ~R4, P0 ;  /* 0x000000ffff047224 */ /* 0x000fe200000e0e04 */
[----:B------:R-:W-:-:S03]  /*7a50*/  ISETP.NE.U32.AND P0, PT, RZ, UR10, PT ;  /* 0x0000000aff007c0c */ /* 0x000fc6000bf05070 */
[----:B------:R-:W-:Y:S01]  /*7a60*/  IMAD R4, R4, UR8, RZ ;  /* 0x0000000804047c24 */ /* 0x000fe2000f8e02ff */
[----:B------:R-:W-:-:S03]  /*7a70*/  ISETP.NE.AND.EX P0, PT, RZ, UR11, PT, P0 ;  /* 0x0000000bff007c0c */ /* 0x000fc6000bf05300 */
[C---:B------:R-:W-:Y:S02]  /*7a80*/  IMAD R7, R5.reuse, UR9, R4 ;  /* 0x0000000905077c24 */ /* 0x040fe4000f8e0204 */
[----:B------:R-:W-:Y:S01]  /*7a90*/  IMAD.WIDE.U32 R4, R5, UR8, R16 ;  /* 0x0000000805047c25 */ /* 0x000fe2000f8e0010 */
[----:B------:R-:W-:-:S03]  /*7aa0*/  ULDC UR8, c[0x0][0x154] ;  /* 0x0000550000087ab9 */ /* 0x000fc60000000800 */
[----:B0-----:R-:W-:Y:S02]  /*7ab0*/  IMAD.MOV R6, RZ, RZ, -R21 ;  /* 0x000000ffff067224 */ /* 0x001fe400078e0a15 */
[----:B------:R-:W0:Y:S01]  /*7ac0*/  LDC R21, c[0x0][0x148] ;  /* 0x00005200ff157b82 */ /* 0x000e220000000800 */
[----:B------:R-:W-:Y:S02]  /*7ad0*/  IMAD.IADD R5, R5, 0x1, R7 ;  /* 0x0000000105057824 */ /* 0x000fe400078e0207 */
[----:B-1----:R-:W-:Y:S01]  /*7ae0*/  IMAD R19, R20, R6, R19 ;  /* 0x0000000614137224 */ /* 0x002fe200078e0213 */
[----:B--2---:R-:W-:Y:S02]  /*7af0*/  I2FP.F32.U32 R6, R14 ;  /* 0x0000000e00067245 */ /* 0x004fe40000201000 */
[--C-:B------:R-:W-:Y:S02]  /*7b00*/  SHF.R.U64 R20, R4, UR7, R5.reuse ;  /* 0x0000000704147c19 */ /* 0x100fe40008001205 */
[----:B------:R-:W-:Y:S01]  /*7b10*/  SHF.R.U32.HI R5, RZ, UR7, R5 ;  /* 0x00000007ff057c19 */ /* 0x000fe20008011605 */
[----:B------:R-:W-:Y:S01]  /*7b20*/  FMUL R6, R6, UR8 ;  /* 0x0000000806067c20 */ /* 0x000fe20008400000 */
[----:B------:R-:W-:-:S02]  /*7b30*/  ULDC UR7, c[0x0][0x608] ;  /* 0x0001820000077ab9 */ /* 0x000fc40000000800 */
[--C-:B------:R-:W-:Y:S01]  /*7b40*/  SHF.R.U64 R23, R20, UR7, R5.reuse ;  /* 0x0000000714177c19 */ /* 0x100fe20008001205 */
[----:B------:R1:W2:Y:S01]  /*7b50*/  F2I.U32.TRUNC.NTZ R24, R6 ;  /* 0x0000000600187305 */ /* 0x0002a2000020f000 */
[----:B------:R-:W-:Y:S01]  /*7b60*/  SHF.R.U32.HI R4, RZ, UR7, R5 ;  /* 0x00000007ff047c19 */ /* 0x000fe20008011605 */
[----:B------:R-:W-:-:S03]  /*7b70*/  ULDC UR7, c[0x0][0x658] ;  /* 0x0001960000077ab9 */ /* 0x000fc60000000800 */
[--C-:B------:R-:W-:Y:S02]  /*7b80*/  SHF.R.U64 R22, R23, UR7, R4.reuse ;  /* 0x0000000717167c19 */ /* 0x100fe40008001204 */
[----:B------:R-:W-:-:S03]  /*7b90*/  SHF.R.U32.HI R25, RZ, UR7, R4 ;  /* 0x00000007ff197c19 */ /* 0x000fc60008011604 */
[----:B------:R-:W-:Y:S02]  /*7ba0*/  IMAD.MOV.U32 R4, RZ, RZ, R22 ;  /* 0x000000ffff047224 */ /* 0x000fe400078e0016 */
[----:B------:R-:W-:Y:S01]  /*7bb0*/  IMAD.MOV.U32 R5, RZ, RZ, R25 ;  /* 0x000000ffff057224 */ /* 0x000fe200078e0019 */
[----:B-1----:R-:W-:Y:S06]  /*7bc0*/  @!P0 BRA `(.L_x_176) ;  /* 0x0000000000288947 */ /* 0x002fec0003800000 */
        /* <DEDUP_REMOVED lines=10> */
.L_x_176:
[----:B------:R-:W-:Y:S01]  /*7c70*/  ISETP.NE.AND P0, PT, R2, 0x1, PT ;  /* 0x000000010200780c */ /* 0x000fe20003f05270 */
[----:B------:R-:W-:Y:S01]  /*7c80*/  ULDC UR7, c[0x0][0x648] ;  /* 0x0001920000077ab9 */ /* 0x000fe20000000800 */
[----:B------:R-:W-:Y:S01]  /*7c90*/  LOP3.LUT R23, R23, UR6, RZ, 0xc0, !PT ;  /* 0x0000000617177c12 */ /* 0x000fe2000f8ec0ff */
[----:B--2---:R-:W-:Y:S01]  /*7ca0*/  IMAD.MOV R24, RZ, RZ, -R24 ;  /* 0x000000ffff187224 */ /* 0x004fe200078e0a18 */
[----:B------:R-:W-:Y:S01]  /*7cb0*/  SHF.R.U64 R4, R4, UR7, R5 ;  /* 0x0000000704047c19 */ /* 0x000fe20008001205 */
[----:B------:R-:W-:Y:S01]  /*7cc0*/  ULDC UR7, c[0x0][0x638] ;  /* 0x00018e0000077ab9 */ /* 0x000fe20000000800 */
[----:B------:R-:W-:Y:S01]  /*7cd0*/  LOP3.LUT R7, R20, UR4, RZ, 0xc0, !PT ;  /* 0x0000000414077c12 */ /* 0x000fe2000f8ec0ff */
[----:B------:R-:W-:Y:S01]  /*7ce0*/  ULDC UR8, c[0x0][0x610] ;  /* 0x0001840000087ab9 */ /* 0x000fe20000000800 */
[----:B------:R-:W-:Y:S02]  /*7cf0*/  IMAD.MOV.U32 R6, RZ, RZ, R15 ;  /* 0x000000ffff067224 */ /* 0x000fe400078e000f */
[----:B------:R-:W-:-:S02]  /*7d00*/  IMAD.MOV R5, RZ, RZ, -R4 ;  /* 0x000000ffff057224 */ /* 0x000fc400078e0a04 */
[----:B------:R-:W-:Y:S02]  /*7d10*/  IMAD R4, R4, UR5, R23 ;  /* 0x0000000504047c24 */ /* 0x000fe4000f8e0217 */
[----:B0-----:R-:W-:Y:S02]  /*7d20*/  @P0 IMAD R19, R21, R24, R14 ;  /* 0x0000001815130224 */ /* 0x001fe400078e020e */
[----:B------:R-:W-:Y:S01]  /*7d30*/  IMAD R22, R5, UR7, R22 ;  /* 0x0000000705167c24 */ /* 0x000fe2000f8e0216 */
[----:B------:R-:W-:Y:S01]  /*7d40*/  ULDC UR7, c[0x0][0x600] ;  /* 0x0001800000077ab9 */ /* 0x000fe20000000800 */
[----:B------:R-:W-:Y:S02]  /*7d50*/  IMAD R21, R4, UR8, R19 ;  /* 0x0000000804157c24 */ /* 0x000fe4000f8e0213 */
[----:B------:R-:W-:Y:S02]  /*7d60*/  IMAD R22, R22, UR7, R7 ;  /* 0x0000000716167c24 */ /* 0x000fe4000f8e0207 */
[----:B------:R-:W-:-:S03]  /*7d70*/  IMAD.MOV.U32 R4, RZ, RZ, 0x1 ;  /* 0x00000001ff047424 */ /* 0x000fc600078e00ff */
[----:B------:R-:W-:Y:S02]  /*7d80*/  SEL R19, R22, R21, !P0 ;  /* 0x0000001516137207 */ /* 0x000fe40004000000 */
[----:B------:R-:W-:-:S07]  /*7d90*/  SEL R21, R21, R22, !P0 ;  /* 0x0000001615157207 */ /* 0x000fce0004000000 */
.L_x_174:
[----:B------:R-:W-:Y:S05]  /*7da0*/  BSYNC B1 ;  /* 0x0000000000017941 */ /* 0x000fea0003800000 */
.L_x_173:
[----:B------:R-:W-:-:S13]  /*7db0*/  LOP3.LUT P0, RZ, R4, 0xff, RZ, 0xc0, !PT ;  /* 0x000000ff04ff7812 */ /* 0x000fda000780c0ff */
[----:B------:R-:W-:Y:S05]  /*7dc0*/  @P0 BRA `(.L_x_177) ;  /* 0xfffffff400080947 */ /* 0x000fea000383ffff */
[----:B------:R-:W-:Y:S05]  /*7dd0*/  BSYNC B0 ;  /* 0x0000000000007941 */ /* 0x000fea0003800000 */
.L_x_166:
[----:B------:R-:W-:-:S03]  /*7de0*/  UMOV UR7, 0xffffffff ;  /* 0xffffffff00077882 */ /* 0x000fc60000000000 */
[----:B------:R-:W-:Y:S05]  /*7df0*/  BRA.DIV UR7, `(.L_x_178) ;  /* 0x0000000207f07947 */ /* 0x000fea000b800000 */
[----:B------:R-:W-:-:S13]  /*7e00*/  ELECT P6, URZ, PT ;  /* 0x00000000003f782f */ /* 0x000fda00038c0000 */
.L_x_191:
[----:B------:R-:W-:Y:S04]  /*7e10*/  BSSY B0, `(.L_x_179) ;  /* 0x0000022000007945 */ /* 0x000fe80003800000 */
[----:B------:R-:W-:Y:S05]  /*7e20*/  @!P6 BRA `(.L_x_180) ;  /* 0x000000000080e947 */ /* 0x000fea0003800000 */
[----:B------:R-:W-:-:S04]  /*7e30*/  LOP3.LUT R18, R18, 0x2, RZ, 0xfc, !PT ;  /* 0x0000000212127812 */ /* 0x000fc800078efcff */
[----:B------:R-:W-:-:S13]  /*7e40*/  ISETP.NE.AND P0, PT, R18, 0x3, PT ;  /* 0x000000031200780c */ /* 0x000fda0003f05270 */
[----:B------:R-:W-:Y:S05]  /*7e50*/  @!P0 BRA `(.L_x_181) ;  /* 0x0000000000048947 */ /* 0x000fea0003800000 */
[----:B------:R-:W-:Y:S01]  /*7e60*/  BPT.TRAP 0x1 ;  /* 0x000000040000795c */ /* 0x000fe20000300000 */
.L_x_181:
[----:B------:R-:W0:Y:S01]  /*7e70*/  S2R R5, SR_CgaCtaId ;  /* 0x0000000000057919 */ /* 0x000e220000008800 */
[----:B------:R-:W-:Y:S02]  /*7e80*/  MOV R0, 0x400 ;  /* 0x0000040000007802 */ /* 0x000fe40000000f00 */
[----:B------:R-:W-:Y:S02]  /*7e90*/  SHF.L.U32 R2, R3, 0x1f, RZ ;  /* 0x0000001f03027819 */ /* 0x000fe400000006ff */
[----:B0-----:R-:W-:-:S05]  /*7ea0*/  LEA R5, R5, R0, 0x18 ;  /* 0x0000000005057211 */ /* 0x001fca00078ec0ff */
[----:B------:R-:W-:-:S04]  /*7eb0*/  VIADD R5, R5, 0x18 ;  /* 0x0000001805057836 */ /* 0x000fc80000000000 */
[C---:B------:R-:W-:Y:S02]  /*7ec0*/  IMAD R7, R8.reuse, 0x8, R5 ;  /* 0x0000000808077824 */ /* 0x040fe400078e0205 */
[----:B------:R-:W-:Y:S02]  /*7ed0*/  VIADD R8, R8, 0x1 ;  /* 0x0000000108087836 */ /* 0x000fe40000000000 */
[----:B------:R-:W0:Y:S03]  /*7ee0*/  SYNCS.PHASECHK.TRANS64.TRYWAIT P0, [R7+URZ], R2 ;  /* 0x00000002070075a7 */ /* 0x000e26000800017f */
[----:B------:R-:W-:-:S04]  /*7ef0*/  ISETP.NE.AND P1, PT, R8, 0x3, PT ;  /* 0x000000030800780c */ /* 0x000fc80003f25270 */
[----:B------:R-:W-:Y:S02]  /*7f00*/  SEL R0, RZ, 0x1, P1 ;  /* 0x00000001ff007807 */ /* 0x000fe40000800000 */
[----:B------:R-:W-:Y:S02]  /*7f10*/  SEL R8, R8, RZ, P1 ;  /* 0x000000ff08087207 */ /* 0x000fe40000800000 */
[----:B------:R-:W-:-:S03]  /*7f20*/  LOP3.LUT R9, R3, R0, RZ, 0x3c, !PT ;  /* 0x0000000003097212 */ /* 0x000fc600078e3cff */
[----:B------:R-:W-:Y:S01]  /*7f30*/  IMAD R4, R8, 0x8, R5 ;  /* 0x0000000808047824 */ /* 0x000fe200078e0205 */
[----:B------:R-:W-:Y:S01]  /*7f40*/  SHF.L.U32 R3, R9, 0x1f, RZ ;  /* 0x0000001f09037819 */ /* 0x000fe200000006ff */
[----:B0-----:R-:W-:Y:S06]  /*7f50*/  @!P0 BRA `(.L_x_182) ;  /* 0x0000000000b88947 */ /* 0x001fec0003800000 */
.L_x_192:
[----:B------:R-:W1:Y:S01]  /*7f60*/  SYNCS.PHASECHK.TRANS64.TRYWAIT P0, [R4+URZ], R3 ;  /* 0x00000003040075a7 */ /* 0x000e62000800017f */
[----:B------:R-:W-:-:S05]  /*7f70*/  VIADD R0, R8, 0x1 ;  /* 0x0000000108007836 */ /* 0x000fca0000000000 */
[----:B------:R-:W-:-:S04]  /*7f80*/  ISETP.NE.AND P1, PT, R0, 0x3, PT ;  /* 0x000000030000780c */ /* 0x000fc80003f25270 */
[----:B0-----:R-:W-:Y:S02]  /*7f90*/  SEL R2, RZ, 0x1, P1 ;  /* 0x00000001ff027807 */ /* 0x001fe40000800000 */
[----:B------:R-:W-:Y:S02]  /*7fa0*/  SEL R0, R0, RZ, P1 ;  /* 0x000000ff00007207 */ /* 0x000fe40000800000 */
[----:B------:R-:W-:Y:S01]  /*7fb0*/  LOP3.LUT R2, R9, R2, RZ, 0x3c, !PT ;  /* 0x0000000209027212 */ /* 0x000fe200078e3cff */
[----:B-1----:R-:W-:Y:S06]  /*7fc0*/  @!P0 BRA `(.L_x_183) ;  /* 0x0000000000b08947 */ /* 0x002fec0003800000 */
.L_x_193:
[----:B------:R-:W-:Y:S01]  /*7fd0*/  IMAD R5, R0, 0x8, R5 ;  /* 0x0000000800057824 */ /* 0x000fe200078e0205 */
[----:B------:R-:W-:-:S07]  /*7fe0*/  SHF.L.U32 R0, R2, 0x1f, RZ ;  /* 0x0000001f02007819 */ /* 0x000fce00000006ff */
.L_x_184:
[----:B-1----:R1:W2:Y:S02]  /*7ff0*/  SYNCS.PHASECHK.TRANS64.TRYWAIT P0, [R5+URZ], R0 ;  /* 0x00000000050075a7 */ /* 0x0022a4000800017f */
[----:B--2---:R-:W-:Y:S05]  /*8000*/  @!P0 NANOSLEEP.SYNCS 0x989680 ;  /* 0x009896800000895d */ /* 0x004fea0003900000 */
[----:B------:R-:W2:Y:S02]  /*8010*/  @!P0 SYNCS.PHASECHK.TRANS64 P0, [R5+URZ], R0 ;  /* 0x00000000050085a7 */ /* 0x000ea4000800007f */
[----:B--2---:R-:W-:Y:S05]  /*8020*/  @!P0 BRA `(.L_x_184) ;  /* 0xfffffffc00f08947 */ /* 0x004fea000383ffff */
.L_x_180:
[----:B------:R-:W-:Y:S05]  /*8030*/  BSYNC B0 ;  /* 0x0000000000007941 */ /* 0x000fea0003800000 */
.L_x_179:
[----:B------:R-:W-:Y:S05]  /*8040*/  EXIT ;  /* 0x000000000000794d */ /* 0x000fea0003800000 */
.L_x_21:
[----:B-1----:R1:W2:Y:S02]  /*8050*/  SYNCS.PHASECHK.TRANS64.TRYWAIT P1, [R3+URZ], R0 ;  /* 0x00000000030075a7 */ /* 0x0022a4000802017f */
[----:B--2---:R-:W-:Y:S05]  /*8060*/  @!P1 NANOSLEEP.SYNCS 0x989680 ;  /* 0x009896800000995d */ /* 0x004fea0003900000 */
[----:B------:R-:W2:Y:S02]  /*8070*/  @!P1 SYNCS.PHASECHK.TRANS64 P1, [R3+URZ], R0 ;  /* 0x00000000030095a7 */ /* 0x000ea4000802007f */
[----:B--2---:R-:W-:Y:S05]  /*8080*/  @!P1 BRA `(.L_x_21) ;  /* 0xfffffffc00f09947 */ /* 0x004fea000383ffff */
[----:B------:R-:W-:Y:S05]  /*8090*/  BRA `(.L_x_20) ;  /* 0xffffff9400a07947 */ /* 0x000fea000383ffff */
.L_x_26:
[----:B-1----:R1:W2:Y:S02]  /*80a0*/  SYNCS.PHASECHK.TRANS64.TRYWAIT P1, [R5+URZ], R4 ;  /* 0x00000004050075a7 */ /* 0x0022a4000802017f */
[----:B--2---:R-:W-:Y:S05]  /*80b0*/  @!P1 NANOSLEEP.SYNCS 0x989680 ;  /* 0x009896800000995d */ /* 0x004fea0003900000 */
[----:B------:R-:W2:Y:S02]  /*80c0*/  @!P1 SYNCS.PHASECHK.TRANS64 P1, [R5+URZ], R4 ;  /* 0x00000004050095a7 */ /* 0x000ea4000802007f */
[----:B--2---:R-:W-:Y:S05]  /*80d0*/  @!P1 BRA `(.L_x_26) ;  /* 0xfffffffc00f09947 */ /* 0x004fea000383ffff */
[----:B------:R-:W-:Y:S05]  /*80e0*/  BRA `(.L_x_25) ;  /* 0xffffff9800ec7947 */ /* 0x000fea000383ffff */
.L_x_167:
[----:B------:R-:W-:Y:S01]  /*80f0*/  BSSY B1, `(.L_x_185) ;  /* 0x0000006000017945 */ /* 0x000fe20003800000 */
[----:B------:R-:W-:-:S07]  /*8100*/  IMAD.MOV.U32 R15, RZ, RZ, -0x1 ;  /* 0xffffffffff0f7424 */ /* 0x000fce00078e00ff */
[----:B------:R-:W-:Y:S05]  /*8110*/  WARPSYNC.COLLECTIVE R15, `(.L_x_186) ;  /* 0x000000000f0c7348 */ /* 0x000fea0003c00000 */
[----:B------:R-:W-:Y:S02]  /*8120*/  ELECT P6, UR62, PT ;  /* 0x00000000003e782f */ /* 0x000fe400038c0000 */
[----:B------:R-:W-:Y:S01]  /*8130*/  MOV R14, UR62 ;  /* 0x0000003e000e7c02 */ /* 0x000fe20008000f00 */
[----:B------:R-:W-:Y:S10]  /*8140*/  ENDCOLLECTIVE ;  /* 0x000000000000791b */ /* 0x000ff40003800000 */
.L_x_186:
[----:B------:R-:W-:Y:S05]  /*8150*/  BSYNC B1 ;  /* 0x0000000000017941 */ /* 0x000fea0003800000 */
.L_x_185:
[----:B------:R-:W-:Y:S05]  /*8160*/  BRA `(.L_x_187) ;  /* 0xfffffff0002c7947 */ /* 0x000fea000383ffff */
.L_x_170:
[----:B-1----:R1:W2:Y:S02]  /*8170*/  SYNCS.PHASECHK.TRANS64.TRYWAIT P0, [R23+URZ+0x18], R14 ;  /* 0x0000180e170075a7 */ /* 0x0022a4000800017f */
[----:B--2---:R-:W-:Y:S05]  /*8180*/  @!P0 NANOSLEEP.SYNCS 0x989680 ;  /* 0x009896800000895d */ /* 0x004fea0003900000 */
[----:B------:R-:W2:Y:S02]  /*8190*/  @!P0 SYNCS.PHASECHK.TRANS64 P0, [R23+URZ+0x18], R14 ;  /* 0x0000180e170085a7 */ /* 0x000ea4000800007f */
[----:B--2---:R-:W-:Y:S05]  /*81a0*/  @!P0 BRA `(.L_x_170) ;  /* 0xfffffffc00f08947 */ /* 0x004fea000383ffff */
[----:B------:R-:W-:Y:S05]  /*81b0*/  BRA `(.L_x_188) ;  /* 0xfffffff0006c7947 */ /* 0x000fea000383ffff */
.L_x_178:
[----:B------:R-:W-:Y:S01]  /*81c0*/  BSSY B0, `(.L_x_189) ;  /* 0x0000006000007945 */ /* 0x000fe20003800000 */
[----:B------:R-:W-:-:S07]  /*81d0*/  IMAD.MOV.U32 R15, RZ, RZ, -0x1 ;  /* 0xffffffffff0f7424 */ /* 0x000fce00078e00ff */
[----:B------:R-:W-:Y:S05]  /*81e0*/  WARPSYNC.COLLECTIVE R15, `(.L_x_190) ;  /* 0x000000000f0c7348 */ /* 0x000fea0003c00000 */
[----:B------:R-:W-:Y:S02]  /*81f0*/  ELECT P6, UR62, PT ;  /* 0x00000000003e782f */ /* 0x000fe400038c0000 */
[----:B------:R-:W-:Y:S01]  /*8200*/  MOV R14, UR62 ;  /* 0x0000003e000e7c02 */ /* 0x000fe20008000f00 */
[----:B------:R-:W-:Y:S10]  /*8210*/  ENDCOLLECTIVE ;  /* 0x000000000000791b */ /* 0x000ff40003800000 */
.L_x_190:
[----:B------:R-:W-:Y:S05]  /*8220*/  BSYNC B0 ;  /* 0x0000000000007941 */ /* 0x000fea0003800000 */
.L_x_189:
[----:B------:R-:W-:Y:S05]  /*8230*/  BRA `(.L_x_191) ;  /* 0xfffffff800f47947 */ /* 0x000fea000383ffff */
.L_x_182:
[----:B0-----:R0:W1:Y:S02]  /*8240*/  SYNCS.PHASECHK.TRANS64.TRYWAIT P0, [R7+URZ], R2 ;  /* 0x00000002070075a7 */ /* 0x001064000800017f */
[----:B-1----:R-:W-:Y:S05]  /*8250*/  @!P0 NANOSLEEP.SYNCS 0x989680 ;  /* 0x009896800000895d */ /* 0x002fea0003900000 */
[----:B------:R-:W1:Y:S02]  /*8260*/  @!P0 SYNCS.PHASECHK.TRANS64 P0, [R7+URZ], R2 ;  /* 0x00000002070085a7 */ /* 0x000e64000800007f */
[----:B-1----:R-:W-:Y:S05]  /*8270*/  @!P0 BRA `(.L_x_182) ;  /* 0xfffffffc00f08947 */ /* 0x002fea000383ffff */
[----:B------:R-:W-:Y:S05]  /*8280*/  BRA `(.L_x_192) ;  /* 0xfffffffc00347947 */ /* 0x000fea000383ffff */
.L_x_183:
[----:B0-----:R0:W1:Y:S02]  /*8290*/  SYNCS.PHASECHK.TRANS64.TRYWAIT P0, [R4+URZ], R3 ;  /* 0x00000003040075a7 */ /* 0x001064000800017f */
[----:B-1----:R-:W-:Y:S05]  /*82a0*/  @!P0 NANOSLEEP.SYNCS 0x989680 ;  /* 0x009896800000895d */ /* 0x002fea0003900000 */
[----:B------:R-:W1:Y:S02]  /*82b0*/  @!P0 SYNCS.PHASECHK.TRANS64 P0, [R4+URZ], R3 ;  /* 0x00000003040085a7 */ /* 0x000e64000800007f */
[----:B-1----:R-:W-:Y:S05]  /*82c0*/  @!P0 BRA `(.L_x_183) ;  /* 0xfffffffc00f08947 */ /* 0x002fea000383ffff */
[----:B------:R-:W-:Y:S05]  /*82d0*/  BRA `(.L_x_193) ;  /* 0xfffffffc003c7947 */ /* 0x000fea000383ffff */
.L_x_194:
[----:B------:R-:W-:-:S00]  /*82e0*/  BRA `(.L_x_194) ;  /* 0xfffffffc00fc7947 */ /* 0x000fc0000383ffff */
[----:B------:R-:W-:-:S00]  /*82f0*/  NOP ;  /* 0x0000000000007918 */ /* 0x000fc00000000000 */
        /* <DEDUP_REMOVED lines=8> */
.L_x_195:


//--------------------- .nv.global.init           --------------------------
	.section	.nv.global.init,"aw",@progbits
.nv.global.init:
	.type		$str$22,@object
	.size		$str$22,($str$23 - $str$22)
$str$22:
        /*0000*/ 	.byte	0x6b, 0x5f, 0x74, 0x69, 0x6c, 0x65, 0x5f, 0x63, 0x6f, 0x75, 0x6e, 0x74, 0x20, 0x3e, 0x3d, 0x20
        /*0010*/ 	.byte	0x31, 0x00
	.type		$str$23,@object
	.size		$str$23,(__unnamed_1 - $str$23)
$str$23:
        /*0012*/ 	.byte	0x2f, 0x74, 0x6d, 0x70, 0x2f, 0x63, 0x75, 0x74, 0x6c, 0x61, 0x73, 0x73, 0x5f, 0x73, 0x77, 0x65
        /*0022*/ 	.byte	0x65, 0x70, 0x5f, 0x73, 0x72, 0x63, 0x2f, 0x69, 0x6e, 0x63, 0x6c, 0x75, 0x64, 0x65, 0x2f, 0x63
        /*0032*/ 	.byte	0x75, 0x74, 0x6c, 0x61, 0x73, 0x73, 0x2f, 0x67, 0x65, 0x6d, 0x6d, 0x2f, 0x63, 0x6f, 0x6c, 0x6c
        /*0042*/ 	.byte	0x65, 0x63, 0x74, 0x69, 0x76, 0x65, 0x2f, 0x73, 0x6d, 0x39, 0x30, 0x5f, 0x6d, 0x6d, 0x61, 0x5f
        /*0052*/ 	.byte	0x74, 0x6d, 0x61, 0x5f, 0x67, 0x6d, 0x6d, 0x61, 0x5f, 0x73, 0x73, 0x5f, 0x77, 0x61, 0x72, 0x70
        /*0062*/ 	.byte	0x73, 0x70, 0x65, 0x63, 0x69, 0x61, 0x6c, 0x69, 0x7a, 0x65, 0x64, 0x2e, 0x68, 0x70, 0x70, 0x00
	.type		__unnamed_1,@object
	.size		__unnamed_1,(.L_0 - __unnamed_1)
__unnamed_1:
        /*0072*/ 	.byte	0x76, 0x6f, 0x69, 0x64, 0x20, 0x63, 0x75, 0x74, 0x6c, 0x61, 0x73, 0x73, 0x3a, 0x3a, 0x67, 0x65
        /* <DEDUP_REMOVED lines=181> */
.L_0:


//--------------------- .nv.shared._ZN7cutlass13device_kernelINS_4gemm6kernel13GemmUniversalIN4cute5tupleIJiiiiEEENS1_10collective13CollectiveMmaINS1_34MainloopSm90TmaGmmaWarpSpecializedILi3ENS5_IJNS4_1CILi1EEENSA_ILi4EEESB_EEENS1_35KernelTmaWarpSpecializedCooperativeEEENS5_IJNSA_ILi128EEESG_SG_EEENS_10bfloat16_tENS5_IJlSB_lEEESI_SJ_NS4_8TiledMMAINS4_8MMA_AtomIJNS4_4SM904GMMA28MMA_64x128x16_F32BF16BF16_SSILNSN_5MajorE0ELSP_0ELNSN_7ScaleInE1ELSQ_1EEEEEENS4_6LayoutINS5_IJNSA_ILi2EEESB_SB_EEENS5_IJSB_NSA_ILi0EEESW_EEEEENS5_IJNS4_10UnderscoreESZ_SZ_EEEEENS4_23SM90_TMA_LOAD_MULTICASTENS4_14ComposedLayoutINS4_7SwizzleILi3ELi4ELi3EEENS4_18smem_ptr_flag_bitsILi16EEENST_INS5_IJNSA_ILi8EEENSA_ILi64EEEEEENS5_IJS19_SB_EEEEEEEvNS4_8identityENS4_13SM90_TMA_LOADES1D_vS1E_EENS_8epilogue10collective6detail29Sm90TmaWarpSpecializedAdapterINS1I_15DefaultEpilogueISI_SJ_SJ_NS1H_6thread17LinearCombinationISI_Li1EffLNS1M_9ScaleType4KindE0ELNS_15FloatRoundStyleE2ESI_EENS1_15EpilogueDefaultEEEEEvvEEEEvNT_6ParamsE --------------------------
	.section	.nv.shared._ZN7cutlass13device_kernelINS_4gemm6kernel13GemmUniversalIN4cute5tupleIJiiiiEEENS1_10collective13CollectiveMmaINS1_34MainloopSm90TmaGmmaWarpSpecializedILi3ENS5_IJNS4_1CILi1EEENSA_ILi4EEESB_EEENS1_35KernelTmaWarpSpecializedCooperativeEEENS5_IJNSA_ILi128EEESG_SG_EEENS_10bfloat16_tENS5_IJlSB_lEEESI_SJ_NS4_8TiledMMAINS4_8MMA_AtomIJNS4_4SM904GMMA28MMA_64x128x16_F32BF16BF16_SSILNSN_5MajorE0ELSP_0ELNSN_7ScaleInE1ELSQ_1EEEEEENS4_6LayoutINS5_IJNSA_ILi2EEESB_SB_EEENS5_IJSB_NSA_ILi0EEESW_EEEEENS5_IJNS4_10UnderscoreESZ_SZ_EEEEENS4_23SM90_TMA_LOAD_MULTICASTENS4_14ComposedLayoutINS4_7SwizzleILi3ELi4ELi3EEENS4_18smem_ptr_flag_bitsILi16EEENST_INS5_IJNSA_ILi8EEENSA_ILi64EEEEEENS5_IJS19_SB_EEEEEEEvNS4_8identityENS4_13SM90_TMA_LOADES1D_vS1E_EENS_8epilogue10collective6detail29Sm90TmaWarpSpecializedAdapterINS1I_15DefaultEpilogueISI_SJ_SJ_NS1H_6thread17LinearCombinationISI_Li1EffLNS1M_9ScaleType4KindE0ELNS_15FloatRoundStyleE2ESI_EENS1_15EpilogueDefaultEEEEEvvEEEEvNT_6ParamsE,"aw",@nobits
	.sectionflags	@""
	.align	16
	.zero		1024


//--------------------- .nv.shared.reserved.0     --------------------------
	.section	.nv.shared.reserved.0,"aw",@nobits
	.weak		__nv_reservedSMEM_offset_0_alias
	.size		__nv_reservedSMEM_offset_0_alias, 0, 0
	.other		__nv_reservedSMEM_offset_0_alias,@"STO_CUDA_RESERVED_SHARED STV_DEFAULT"
__nv_reservedSMEM_offset_0_alias:
	.zero		0


//--------------------- .nv.global                --------------------------
	.section	.nv.global,"aw",@nobits
.nv.global:
	.type		_ZN40_INTERNAL_1e255e35_4_k_cu_5ea3d95e_279074cute1_E,@object
	.size		_ZN40_INTERNAL_1e255e35_4_k_cu_5ea3d95e_279074cute1_E,(_ZN40_INTERNAL_1e255e35_4_k_cu_5ea3d95e_279074cuda3std3__45__cpo6cbeginE - _ZN40_INTERNAL_1e255e35_4_k_cu_5ea3d95e_279074cute1_E)
_ZN40_INTERNAL_1e255e35_4_k_cu_5ea3d95e_279074cute1_E:
	.zero		1
	.type		_ZN40_INTERNAL_1e255e35_4_k_cu_5ea3d95e_279074cuda3std3__45__cpo6cbeginE,@object
	.size		_ZN40_INTERNAL_1e255e35_4_k_cu_5ea3d95e_279074cuda3std3__45__cpo6cbeginE,(_ZN40_INTERNAL_1e255e35_4_k_cu_5ea3d95e_279074cuda3std3__48in_placeE - _ZN40_INTERNAL_1e255e35_4_k_cu_5ea3d95e_279074cuda3std3__45__cpo6cbeginE)
_ZN40_INTERNAL_1e255e35_4_k_cu_5ea3d95e_279074cuda3std3__45__cpo6cbeginE:
	.zero		1
	.type		_ZN40_INTERNAL_1e255e35_4_k_cu_5ea3d95e_279074cuda3std3__48in_placeE,@object
	.size		_ZN40_INTERNAL_1e255e35_4_k_cu_5ea3d95e_279074cuda3std3__48in_placeE,(_ZN40_INTERNAL_1e255e35_4_k_cu_5ea3d95e_279074cuda3std6ranges3__45__cpo9iter_moveE - _ZN40_INTERNAL_1e255e35_4_k_cu_5ea3d95e_279074cuda3std3__48in_placeE)
_ZN40_INTERNAL_1e255e35_4_k_cu_5ea3d95e_279074cuda3std3__48in_placeE:
	.zero		1
	.type		_ZN40_INTERNAL_1e255e35_4_k_cu_5ea3d95e_279074cuda3std6ranges3__45__cpo9iter_moveE,@object
	.size		_ZN40_INTERNAL_1e255e35_4_k_cu_5ea3d95e_279074cuda3std6ranges3__45__cpo9iter_moveE,(_ZN40_INTERNAL_1e255e35_4_k_cu_5ea3d95e_279074cuda3std3__45__cpo5beginE - _ZN40_INTERNAL_1e255e35_4_k_cu_5ea3d95e_279074cuda3std6ranges3__45__cpo9iter_moveE)
_ZN40_INTERNAL_1e255e35_4_k_cu_5ea3d95e_279074cuda3std6ranges3__45__cpo9iter_moveE:
	.zero		1
	.type		_ZN40_INTERNAL_1e255e35_4_k_cu_5ea3d95e_279074cuda3std3__45__cpo5beginE,@object
	.size		_ZN40_INTERNAL_1e255e35_4_k_cu_5ea3d95e_279074cuda3std3__45__cpo5beginE,(_ZN40_INTERNAL_1e255e35_4_k_cu_5ea3d95e_279074cuda3std3__442_GLOBAL__N__1e255e35_4_k_cu_5ea3d95e_279076ignoreE - _ZN40_INTERNAL_1e255e35_4_k_cu_5ea3d95e_279074cuda3std3__45__cpo5beginE)
_ZN40_INTERNAL_1e255e35_4_k_cu_5ea3d95e_279074cuda3std3__45__cpo5beginE:
	.zero		1
	.type		_ZN40_INTERNAL_1e255e35_4_k_cu_5ea3d95e_279074cuda3std3__442_GLOBAL__N__1e255e35_4_k_cu_5ea3d95e_279076ignoreE,@object
	.size		_ZN40_INTERNAL_1e255e35_4_k_cu_5ea3d95e_279074cuda3std3__442_GLOBAL__N__1e255e35_4_k_cu_5ea3d95e_279076ignoreE,(_ZN40_INTERNAL_1e255e35_4_k_cu_5ea3d95e_279074cute7productE - _ZN40_INTERNAL_1e255e35_4_k_cu_5ea3d95e_279074cuda3std3__442_GLOBAL__N__1e255e35_4_k_cu_5ea3d95e_279076ignoreE)
_ZN40_INTERNAL_1e255e35_4_k_cu_5ea3d95e_279074cuda3std3__442_GLOBAL__N__1e255e35_4_k_cu_5ea3d95e_279076ignoreE:
	.zero		1
	.type		_ZN40_INTERNAL_1e255e35_4_k_cu_5ea3d95e_279074cute7productE,@object
	.size		_ZN40_INTERNAL_1e255e35_4_k_cu_5ea3d95e_279074cute7productE,(_ZN40_INTERNAL_1e255e35_4_k_cu_5ea3d95e_279074cuda3std3__45__cpo3endE - _ZN40_INTERNAL_1e255e35_4_k_cu_5ea3d95e_279074cute7productE)
_ZN40_INTERNAL_1e255e35_4_k_cu_5ea3d95e_279074cute7productE:
	.zero		1
	.type		_ZN40_INTERNAL_1e255e35_4_k_cu_5ea3d95e_279074cuda3std3__45__cpo3endE,@object
	.size		_ZN40_INTERNAL_1e255e35_4_k_cu_5ea3d95e_279074cuda3std3__45__cpo3endE,(_ZN40_INTERNAL_1e255e35_4_k_cu_5ea3d95e_279074cuda3std3__419piecewise_constructE - _ZN40_INTERNAL_1e255e35_4_k_cu_5ea3d95e_279074cuda3std3__45__cpo3endE)
_ZN40_INTERNAL_1e255e35_4_k_cu_5ea3d95e_279074cuda3std3__45__cpo3endE:
	.zero		1
	.type		_ZN40_INTERNAL_1e255e35_4_k_cu_5ea3d95e_279074cuda3std3__419piecewise_constructE,@object
	.size		_ZN40_INTERNAL_1e255e35_4_k_cu_5ea3d95e_279074cuda3std3__419piecewise_constructE,(_ZN40_INTERNAL_1e255e35_4_k_cu_5ea3d95e_279074cuda3std3__45__cpo4cendE - _ZN40_INTERNAL_1e255e35_4_k_cu_5ea3d95e_279074cuda3std3__419piecewise_constructE)
_ZN40_INTERNAL_1e255e35_4_k_cu_5ea3d95e_279074cuda3std3__419piecewise_constructE:
	.zero		1
	.type		_ZN40_INTERNAL_1e255e35_4_k_cu_5ea3d95e_279074cuda3std3__45__cpo4cendE,@object
	.size		_ZN40_INTERNAL_1e255e35_4_k_cu_5ea3d95e_279074cuda3std3__45__cpo4cendE,(_ZN40_INTERNAL_1e255e35_4_k_cu_5ea3d95e_279074cuda3std6ranges3__45__cpo4swapE - _ZN40_INTERNAL_1e255e35_4_k_cu_5ea3d95e_279074cuda3std3__45__cpo4cendE)
_ZN40_INTERNAL_1e255e35_4_k_cu_5ea3d95e_279074cuda3std3__45__cpo4cendE:
	.zero		1
	.type		_ZN40_INTERNAL_1e255e35_4_k_cu_5ea3d95e_279074cuda3std6ranges3__45__cpo4swapE,@object
	.size		_ZN40_INTERNAL_1e255e35_4_k_cu_5ea3d95e_279074cuda3std6ranges3__45__cpo4swapE,(.L_8 - _ZN40_INTERNAL_1e255e35_4_k_cu_5ea3d95e_279074cuda3std6ranges3__45__cpo4swapE)
_ZN40_INTERNAL_1e255e35_4_k_cu_5ea3d95e_279074cuda3std6ranges3__45__cpo4swapE:
	.zero		1
.L_8:


//--------------------- .nv.constant0._ZN7cutlass13device_kernelINS_4gemm6kernel13GemmUniversalIN4cute5tupleIJiiiiEEENS1_10collective13CollectiveMmaINS1_34MainloopSm90TmaGmmaWarpSpecializedILi3ENS5_IJNS4_1CILi1EEENSA_ILi4EEESB_EEENS1_35KernelTmaWarpSpecializedCooperativeEEENS5_IJNSA_ILi128EEESG_SG_EEENS_10bfloat16_tENS5_IJlSB_lEEESI_SJ_NS4_8TiledMMAINS4_8MMA_AtomIJNS4_4SM904GMMA28MMA_64x128x16_F32BF16BF16_SSILNSN_5MajorE0ELSP_0ELNSN_7ScaleInE1ELSQ_1EEEEEENS4_6LayoutINS5_IJNSA_ILi2EEESB_SB_EEENS5_IJSB_NSA_ILi0EEESW_EEEEENS5_IJNS4_10UnderscoreESZ_SZ_EEEEENS4_23SM90_TMA_LOAD_MULTICASTENS4_14ComposedLayoutINS4_7SwizzleILi3ELi4ELi3EEENS4_18smem_ptr_flag_bitsILi16EEENST_INS5_IJNSA_ILi8EEENSA_ILi64EEEEEENS5_IJS19_SB_EEEEEEEvNS4_8identityENS4_13SM90_TMA_LOADES1D_vS1E_EENS_8epilogue10collective6detail29Sm90TmaWarpSpecializedAdapterINS1I_15DefaultEpilogueISI_SJ_SJ_NS1H_6thread17LinearCombinationISI_Li1EffLNS1M_9ScaleType4KindE0ELNS_15FloatRoundStyleE2ESI_EENS1_15EpilogueDefaultEEEEEvvEEEEvNT_6ParamsE --------------------------
	.section	.nv.constant0._ZN7cutlass13device_kernelINS_4gemm6kernel13GemmUniversalIN4cute5tupleIJiiiiEEENS1_10collective13CollectiveMmaINS1_34MainloopSm90TmaGmmaWarpSpecializedILi3ENS5_IJNS4_1CILi1EEENSA_ILi4EEESB_EEENS1_35KernelTmaWarpSpecializedCooperativeEEENS5_IJNSA_ILi128EEESG_SG_EEENS_10bfloat16_tENS5_IJlSB_lEEESI_SJ_NS4_8TiledMMAINS4_8MMA_AtomIJNS4_4SM904GMMA28MMA_64x128x16_F32BF16BF16_SSILNSN_5MajorE0ELSP_0ELNSN_7ScaleInE1ELSQ_1EEEEEENS4_6LayoutINS5_IJNSA_ILi2EEESB_SB_EEENS5_IJSB_NSA_ILi0EEESW_EEEEENS5_IJNS4_10UnderscoreESZ_SZ_EEEEENS4_23SM90_TMA_LOAD_MULTICASTENS4_14ComposedLayoutINS4_7SwizzleILi3ELi4ELi3EEENS4_18smem_ptr_flag_bitsILi16EEENST_INS5_IJNSA_ILi8EEENSA_ILi64EEEEEENS5_IJS19_SB_EEEEEEEvNS4_8identityENS4_13SM90_TMA_LOADES1D_vS1E_EENS_8epilogue10collective6detail29Sm90TmaWarpSpecializedAdapterINS1I_15DefaultEpilogueISI_SJ_SJ_NS1H_6thread17LinearCombinationISI_Li1EffLNS1M_9ScaleType4KindE0ELNS_15FloatRoundStyleE2ESI_EENS1_15EpilogueDefaultEEEEEvvEEEEvNT_6ParamsE,"a",@progbits
	.sectionflags	@""
	.align	4
.nv.constant0._ZN7cutlass13device_kernelINS_4gemm6kernel13GemmUniversalIN4cute5tupleIJiiiiEEENS1_10collective13CollectiveMmaINS1_34MainloopSm90TmaGmmaWarpSpecializedILi3ENS5_IJNS4_1CILi1EEENSA_ILi4EEESB_EEENS1_35KernelTmaWarpSpecializedCooperativeEEENS5_IJNSA_ILi128EEESG_SG_EEENS_10bfloat16_tENS5_IJlSB_lEEESI_SJ_NS4_8TiledMMAINS4_8MMA_AtomIJNS4_4SM904GMMA28MMA_64x128x16_F32BF16BF16_SSILNSN_5MajorE0ELSP_0ELNSN_7ScaleInE1ELSQ_1EEEEEENS4_6LayoutINS5_IJNSA_ILi2EEESB_SB_EEENS5_IJSB_NSA_ILi0EEESW_EEEEENS5_IJNS4_10UnderscoreESZ_SZ_EEEEENS4_23SM90_TMA_LOAD_MULTICASTENS4_14ComposedLayoutINS4_7SwizzleILi3ELi4ELi3EEENS4_18smem_ptr_flag_bitsILi16EEENST_INS5_IJNSA_ILi8EEENSA_ILi64EEEEEENS5_IJS19_SB_EEEEEEEvNS4_8identityENS4_13SM90_TMA_LOADES1D_vS1E_EENS_8epilogue10collective6detail29Sm90TmaWarpSpecializedAdapterINS1I_15DefaultEpilogueISI_SJ_SJ_NS1H_6thread17LinearCombinationISI_Li1EffLNS1M_9ScaleType4KindE0ELNS_15FloatRoundStyleE2ESI_EENS1_15EpilogueDefaultEEEEEvvEEEEvNT_6ParamsE:
	.zero		1664


//--------------------- SYMBOLS --------------------------

	.type		.nv.reservedSmem.offset0,@object
	.size		.nv.reservedSmem.offset0,0x4
	.type		__assertfail,@function
